def matmul_kernel(
    a_ptr,
    b_ptr,
    c_ptr,
    M,
    N,
    K,
    stride_am,
    stride_ak,
    stride_bk,
    stride_bn,
    stride_cm,
    stride_cn,
    BLOCK_M: tl.constexpr,
    BLOCK_N: tl.constexpr,
    BLOCK_K: tl.constexpr,
    GROUP_M: tl.constexpr,
):
    pid = tl.program_id(axis=0)
    num_pid_m = tl.cdiv(M, BLOCK_M)
    num_pid_n = tl.cdiv(N, BLOCK_N)
    num_pid_in_group = GROUP_M * num_pid_n
    group_id = pid // num_pid_in_group
    first_pid_m = group_id * GROUP_M
    group_size_m = min(num_pid_m - first_pid_m, GROUP_M)
    pid_m = first_pid_m + ((pid % num_pid_in_group) % group_size_m)
    pid_n = (pid % num_pid_in_group) // group_size_m

    offs_am = (pid_m * BLOCK_M + tl.arange(0, BLOCK_M)) % M
    offs_bn = (pid_n * BLOCK_N + tl.arange(0, BLOCK_N)) % N
    offs_k = tl.arange(0, BLOCK_K)
    a_ptrs = a_ptr + offs_am[:, None] * stride_am + offs_k[None, :] * stride_ak
    b_ptrs = b_ptr + offs_k[:, None] * stride_bk + offs_bn[None, :] * stride_bn

    acc = tl.zeros((BLOCK_M, BLOCK_N), dtype=tl.float32)
    for kk in range(0, tl.cdiv(K, BLOCK_K)):
        a = tl.load(a_ptrs, mask=offs_k[None, :] < K - kk * BLOCK_K, other=0.0)
        b = tl.load(b_ptrs, mask=offs_k[:, None] < K - kk * BLOCK_K, other=0.0)
        acc = tl.dot(a, b, acc)
        a_ptrs += BLOCK_K * stride_ak
        b_ptrs += BLOCK_K * stride_bk

    c = acc.to(c_ptr.dtype.element_ty)
    offs_cm = pid_m * BLOCK_M + tl.arange(0, BLOCK_M)
    offs_cn = pid_n * BLOCK_N + tl.arange(0, BLOCK_N)
    c_ptrs = c_ptr + offs_cm[:, None] * stride_cm + offs_cn[None, :] * stride_cn
    mask = (offs_cm[:, None] < M) & (offs_cn[None, :] < N)
    tl.store(c_ptrs, c, mask=mask)

# config = {"BLOCK_K": 64, "BLOCK_M": 512, "BLOCK_N": 128, "GROUP_M": 8, "arch": "sm_90", "dtype": "bf16", "num_ctas": 4, "num_stages": 3, "num_warps": 4}
# arch = sm_90


// ===== COMPILED SASS (sm_90a) =====

	.target	sm_90a

	.elftype	@"ET_EXEC"


//--------------------- .note.nv.tkinfo           --------------------------
	.section	.note.nv.tkinfo,"",@"SHT_NOTE"
	.sectionflags	@"SHF_NOTE_NV_TKINFO"
	.tkinfo
        /*0018*/ 	.word	0x00000002
        /*0030*/ 	.string	""
        /*0030*/ 	.string	"ptxas"
        /*0030*/ 	.string	"Cuda compilation tools, release 13.0, V13.0.88"
        /*0030*/ 	.string	"Build cuda_13.0.r13.0/compiler.36424714_0"
        /*0030*/ 	.string	"-v  -suppress-debug-info  -lineinfo  -arch sm_90a "



//--------------------- .note.nv.cuinfo           --------------------------
	.section	.note.nv.cuinfo,"",@"SHT_NOTE"
	.sectionflags	@"SHF_NOTE_NV_CUINFO"
        /*0018*/ 	.short	0x0002
        /*001a*/ 	.short	0x005a
        /*001c*/ 	.short	0x0082
	.zero		2


//--------------------- .nv.info                  --------------------------
	.section	.nv.info,"",@"SHT_CUDA_INFO"
	.align	4


	//----- nvinfo : EIATTR_REGCOUNT
	.align		4
        /*0000*/ 	.byte	0x04, 0x2f
        /*0002*/ 	.short	(.L_1 - .L_0)
	.align		4
.L_0:
        /*0004*/ 	.word	index@(matmul_kernel)
        /*0008*/ 	.word	0x000000ff


	//----- nvinfo : EIATTR_FRAME_SIZE
	.align		4
.L_1:
        /*000c*/ 	.byte	0x04, 0x11
        /*000e*/ 	.short	(.L_3 - .L_2)
	.align		4
.L_2:
        /*0010*/ 	.word	index@(matmul_kernel)
        /*0014*/ 	.word	0x000002d0


	//----- nvinfo : EIATTR_MIN_STACK_SIZE
	.align		4
.L_3:
        /*0018*/ 	.byte	0x04, 0x12
        /*001a*/ 	.short	(.L_5 - .L_4)
	.align		4
.L_4:
        /*001c*/ 	.word	index@(matmul_kernel)
        /*0020*/ 	.word	0x000002d0
.L_5:


//--------------------- .nv.compat                --------------------------
	.section	.nv.compat,"",@"SHT_CUDA_COMPAT_INFO"
	.align	4
        /*0000*/ 	.byte	0x02, 0x09, 0x01, 0x00, 0x02, 0x02, 0x04, 0x00, 0x02, 0x05, 0x05, 0x00, 0x03, 0x07, 0x01, 0x01
        /*0010*/ 	.byte	0x02, 0x03, 0x00, 0x00, 0x02, 0x06, 0x01, 0x00, 0x04, 0x0b, 0x08, 0x00, 0x00, 0x00, 0x00, 0x00
        /*0020*/ 	.byte	0x00, 0x00, 0x00, 0x00


//--------------------- .nv.info.matmul_kernel    --------------------------
	.section	.nv.info.matmul_kernel,"",@"SHT_CUDA_INFO"
	.sectionflags	@""
	.align	4


	//----- nvinfo : EIATTR_CUDA_API_VERSION
	.align		4
        /*0000*/ 	.byte	0x04, 0x37
        /*0002*/ 	.short	(.L_7 - .L_6)
.L_6:
        /*0004*/ 	.word	0x00000082


	//----- nvinfo : EIATTR_KPARAM_INFO
	.align		4
.L_7:
        /*0008*/ 	.byte	0x04, 0x17
        /*000a*/ 	.short	(.L_9 - .L_8)
.L_8:
        /*000c*/ 	.word	0x00000000
        /*0010*/ 	.short	0x000d
        /*0012*/ 	.short	0x0048
        /*0014*/ 	.byte	0x00, 0xf4, 0x21, 0x00


	//----- nvinfo : EIATTR_KPARAM_INFO
	.align		4
.L_9:
        /*0018*/ 	.byte	0x04, 0x17
        /*001a*/ 	.short	(.L_11 - .L_10)
.L_10:
        /*001c*/ 	.word	0x00000000
        /*0020*/ 	.short	0x000c
        /*0022*/ 	.short	0x0040
        /*0024*/ 	.byte	0x00, 0xf4, 0x21, 0x00


	//----- nvinfo : EIATTR_KPARAM_INFO
	.align		4
.L_11:
        /*0028*/ 	.byte	0x04, 0x17
        /*002a*/ 	.short	(.L_13 - .L_12)
.L_12:
        /*002c*/ 	.word	0x00000000
        /*0030*/ 	.short	0x000b
        /*0032*/ 	.short	0x0038
        /*0034*/ 	.byte	0x00, 0xf0, 0x11, 0x00


	//----- nvinfo : EIATTR_KPARAM_INFO
	.align		4
.L_13:
        /*0038*/ 	.byte	0x04, 0x17
        /*003a*/ 	.short	(.L_15 - .L_14)
.L_14:
        /*003c*/ 	.word	0x00000000
        /*0040*/ 	.short	0x000a
        /*0042*/ 	.short	0x0034
        /*0044*/ 	.byte	0x00, 0xf0, 0x11, 0x00


	//----- nvinfo : EIATTR_KPARAM_INFO
	.align		4
.L_15:
        /*0048*/ 	.byte	0x04, 0x17
        /*004a*/ 	.short	(.L_17 - .L_16)
.L_16:
        /*004c*/ 	.word	0x00000000
        /*0050*/ 	.short	0x0009
        /*0052*/ 	.short	0x0030
        /*0054*/ 	.byte	0x00, 0xf0, 0x11, 0x00


	//----- nvinfo : EIATTR_KPARAM_INFO
	.align		4
.L_17:
        /*0058*/ 	.byte	0x04, 0x17
        /*005a*/ 	.short	(.L_19 - .L_18)
.L_18:
        /*005c*/ 	.word	0x00000000
        /*0060*/ 	.short	0x0008
        /*0062*/ 	.short	0x002c
        /*0064*/ 	.byte	0x00, 0xf0, 0x11, 0x00


	//----- nvinfo : EIATTR_KPARAM_INFO
	.align		4
.L_19:
        /*0068*/ 	.byte	0x04, 0x17
        /*006a*/ 	.short	(.L_21 - .L_20)
.L_20:
        /*006c*/ 	.word	0x00000000
        /*0070*/ 	.short	0x0007
        /*0072*/ 	.short	0x0028
        /*0074*/ 	.byte	0x00, 0xf0, 0x11, 0x00


	//----- nvinfo : EIATTR_KPARAM_INFO
	.align		4
.L_21:
        /*0078*/ 	.byte	0x04, 0x17
        /*007a*/ 	.short	(.L_23 - .L_22)
.L_22:
        /*007c*/ 	.word	0x00000000
        /*0080*/ 	.short	0x0006
        /*0082*/ 	.short	0x0024
        /*0084*/ 	.byte	0x00, 0xf0, 0x11, 0x00


	//----- nvinfo : EIATTR_KPARAM_INFO
	.align		4
.L_23:
        /*0088*/ 	.byte	0x04, 0x17
        /*008a*/ 	.short	(.L_25 - .L_24)
.L_24:
        /*008c*/ 	.word	0x00000000
        /*0090*/ 	.short	0x0005
        /*0092*/ 	.short	0x0020
        /*0094*/ 	.byte	0x00, 0xf0, 0x11, 0x00


	//----- nvinfo : EIATTR_KPARAM_INFO
	.align		4
.L_25:
        /*0098*/ 	.byte	0x04, 0x17
        /*009a*/ 	.short	(.L_27 - .L_26)
.L_26:
        /*009c*/ 	.word	0x00000000
        /*00a0*/ 	.short	0x0004
        /*00a2*/ 	.short	0x001c
        /*00a4*/ 	.byte	0x00, 0xf0, 0x11, 0x00


	//----- nvinfo : EIATTR_KPARAM_INFO
	.align		4
.L_27:
        /*00a8*/ 	.byte	0x04, 0x17
        /*00aa*/ 	.short	(.L_29 - .L_28)
.L_28:
        /*00ac*/ 	.word	0x00000000
        /*00b0*/ 	.short	0x0003
        /*00b2*/ 	.short	0x0018
        /*00b4*/ 	.byte	0x00, 0xf0, 0x11, 0x00


	//----- nvinfo : EIATTR_KPARAM_INFO
	.align		4
.L_29:
        /*00b8*/ 	.byte	0x04, 0x17
        /*00ba*/ 	.short	(.L_31 - .L_30)
.L_30:
        /*00bc*/ 	.word	0x00000000
        /*00c0*/ 	.short	0x0002
        /*00c2*/ 	.short	0x0010
        /*00c4*/ 	.byte	0x00, 0xf4, 0x21, 0x00


	//----- nvinfo : EIATTR_KPARAM_INFO
	.align		4
.L_31:
        /*00c8*/ 	.byte	0x04, 0x17
        /*00ca*/ 	.short	(.L_33 - .L_32)
.L_32:
        /*00cc*/ 	.word	0x00000000
        /*00d0*/ 	.short	0x0001
        /*00d2*/ 	.short	0x0008
        /*00d4*/ 	.byte	0x00, 0xf4, 0x21, 0x00


	//----- nvinfo : EIATTR_KPARAM_INFO
	.align		4
.L_33:
        /*00d8*/ 	.byte	0x04, 0x17
        /*00da*/ 	.short	(.L_35 - .L_34)
.L_34:
        /*00dc*/ 	.word	0x00000000
        /*00e0*/ 	.short	0x0000
        /*00e2*/ 	.short	0x0000
        /*00e4*/ 	.byte	0x00, 0xf4, 0x21, 0x00


	//----- nvinfo : EIATTR_EXPLICIT_CLUSTER
	.align		4
.L_35:
        /*00e8*/ 	.byte	0x01, 0x3e
	.zero		2


	//----- nvinfo : EIATTR_CTA_PER_CLUSTER
	.align		4
        /*00ec*/ 	.byte	0x04, 0x3d
        /*00ee*/ 	.short	(.L_37 - .L_36)
.L_36:
        /*00f0*/ 	.word	0x00000004
        /*00f4*/ 	.word	0x00000001
        /*00f8*/ 	.word	0x00000001


	//----- nvinfo : EIATTR_SPARSE_MMA_MASK
	.align		4
.L_37:
        /*00fc*/ 	.byte	0x03, 0x50
        /*00fe*/ 	.short	0x0000


	//----- nvinfo : EIATTR_MAXREG_COUNT
	.align		4
        /*0100*/ 	.byte	0x03, 0x1b
        /*0102*/ 	.short	0x00ff


	//----- nvinfo : EIATTR_NUM_BARRIERS
	.align		4
        /*0104*/ 	.byte	0x02, 0x4c
        /*0106*/ 	.byte	0x01
	.zero		1


	//----- nvinfo : EIATTR_ANNOTATIONS
	.align		4
        /*0108*/ 	.byte	0x04, 0x55
        /*010a*/ 	.short	(.L_39 - .L_38)


	//   ....[0]....
.L_38:
        /*010c*/ 	.word	0x00000001
        /*0110*/ 	.byte	0x80, 0x07, 0x00, 0x00, 0x01, 0x00, 0x00, 0x00, 0xd0, 0x41, 0x00, 0x00, 0x01, 0x00, 0x00, 0x00
        /* <DEDUP_REMOVED lines=251> */
        /*10d0*/ 	.byte	0xd0, 0xb3, 0x00, 0x00


	//----- nvinfo : EIATTR_MERCURY_ISA_VERSION
	.align		4
.L_39:
        /*10d4*/ 	.byte	0x03, 0x5f
        /*10d6*/ 	.short	0x0101


	//----- nvinfo : EIATTR_EXIT_INSTR_OFFSETS
	.align		4
        /*10d8*/ 	.byte	0x04, 0x1c
        /*10da*/ 	.short	(.L_41 - .L_40)


	//   ....[0]....
.L_40:
        /*10dc*/ 	.word	0x0000f790


	//   ....[1]....
        /*10e0*/ 	.word	0x0000f7c0


	//----- nvinfo : EIATTR_REQNTID
	.align		4
.L_41:
        /*10e4*/ 	.byte	0x04, 0x10
        /*10e6*/ 	.short	(.L_43 - .L_42)
.L_42:
        /*10e8*/ 	.word	0x00000080
        /*10ec*/ 	.word	0x00000001
        /*10f0*/ 	.word	0x00000001


	//----- nvinfo : EIATTR_CBANK_PARAM_SIZE
	.align		4
.L_43:
        /*10f4*/ 	.byte	0x03, 0x19
        /*10f6*/ 	.short	0x0050


	//----- nvinfo : EIATTR_PARAM_CBANK
	.align		4
        /*10f8*/ 	.byte	0x04, 0x0a
        /*10fa*/ 	.short	(.L_45 - .L_44)
	.align		4
.L_44:
        /*10fc*/ 	.word	index@(.nv.constant0.matmul_kernel)
        /*1100*/ 	.short	0x0210
        /*1102*/ 	.short	0x0050


	//----- nvinfo : EIATTR_SW_WAR
	.align		4
.L_45:
        /*1104*/ 	.byte	0x04, 0x36
        /*1106*/ 	.short	(.L_47 - .L_46)
.L_46:
        /*1108*/ 	.word	0x00000008
.L_47:


//--------------------- .nv.callgraph             --------------------------
	.section	.nv.callgraph,"",@"SHT_CUDA_CALLGRAPH"
	.align	4
	.sectionentsize	8
	.align		4
        /*0000*/ 	.word	0x00000000
	.align		4
        /*0004*/ 	.word	0xffffffff
	.align		4
        /*0008*/ 	.word	0x00000000
	.align		4
        /*000c*/ 	.word	0xfffffffe
	.align		4
        /*0010*/ 	.word	0x00000000
	.align		4
        /*0014*/ 	.word	0xfffffffd
	.align		4
        /*0018*/ 	.word	0x00000000
	.align		4
        /*001c*/ 	.word	0xfffffffc


//--------------------- .text.matmul_kernel       --------------------------
	.section	.text.matmul_kernel,"ax",@progbits
	.align	128
        .global         matmul_kernel
        .type           matmul_kernel,@function
        .size           matmul_kernel,(.L_x_3 - matmul_kernel)
        .other          matmul_kernel,@"STO_CUDA_ENTRY STV_DEFAULT"
matmul_kernel:
.text.matmul_kernel:
[----:B------:R-:W0:Y:S08]  /*0000*/  LDC R1, c[0x0][0x28] ;  /* 0x00000a00ff017b82 */ /* 0x000e300000000800 */
[----:B------:R-:W1:Y:S01]  /*0010*/  LDC.64 R52, c[0x0][0x228] ;  /* 0x00008a00ff347b82 */ /* 0x000e620000000a00 */
[----:B------:R-:W2:Y:S01]  /*0020*/  S2R R152, SR_TID.X ;  /* 0x0000000000987919 */ /* 0x000ea20000002100 */
[----:B0-----:R-:W-:Y:S01]  /*0030*/  VIADD R1, R1, 0xfffffd30 ;  /* 0xfffffd3001017836 */ /* 0x001fe20000000000 */
[----:B------:R-:W-:Y:S01]  /*0040*/  UMOV UR8, 0x400 ;  /* 0x0000040000087882 */ /* 0x000fe20000000000 */
[----:B------:R-:W-:Y:S01]  /*0050*/  ULDC.64 UR16, c[0x0][0x208] ;  /* 0x0000820000107ab9 */ /* 0x000fe20000000a00 */
[----:B------:R-:W-:-:S02]  /*0060*/  CS2R R24, SRZ ;  /* 0x0000000000187805 */ /* 0x000fc4000001ff00 */
[----:B------:R-:W-:Y:S02]  /*0070*/  CS2R R26, SRZ ;  /* 0x00000000001a7805 */ /* 0x000fe4000001ff00 */
[----:B------:R-:W-:Y:S01]  /*0080*/  CS2R R28, SRZ ;  /* 0x00000000001c7805 */ /* 0x000fe2000001ff00 */
[----:B------:R-:W0:Y:S01]  /*0090*/  S2UR UR4, SR_CTAID.X ;  /* 0x00000000000479c3 */ /* 0x000e220000002500 */
[----:B------:R-:W-:Y:S02]  /*00a0*/  CS2R R30, SRZ ;  /* 0x00000000001e7805 */ /* 0x000fe4000001ff00 */
[----:B------:R-:W-:Y:S02]  /*00b0*/  CS2R R32, SRZ ;  /* 0x0000000000207805 */ /* 0x000fe4000001ff00 */
[----:B------:R-:W-:Y:S02]  /*00c0*/  CS2R R34, SRZ ;  /* 0x0000000000227805 */ /* 0x000fe4000001ff00 */
[----:B------:R-:W-:-:S02]  /*00d0*/  CS2R R36, SRZ ;  /* 0x0000000000247805 */ /* 0x000fc4000001ff00 */
[----:B------:R-:W-:Y:S02]  /*00e0*/  CS2R R38, SRZ ;  /* 0x0000000000267805 */ /* 0x000fe4000001ff00 */
[----:B------:R-:W-:Y:S02]  /*00f0*/  CS2R R40, SRZ ;  /* 0x0000000000287805 */ /* 0x000fe4000001ff00 */
[----:B------:R-:W-:Y:S01]  /*0100*/  CS2R R42, SRZ ;  /* 0x00000000002a7805 */ /* 0x000fe2000001ff00 */
[----:B------:R-:W3:Y:S01]  /*0110*/  S2UR UR6, SR_CgaCtaId ;  /* 0x00000000000679c3 */ /* 0x000ee20000008800 */
[----:B------:R-:W-:Y:S02]  /*0120*/  CS2R R44, SRZ ;  /* 0x00000000002c7805 */ /* 0x000fe4000001ff00 */
[----:B------:R-:W-:Y:S02]  /*0130*/  CS2R R46, SRZ ;  /* 0x00000000002e7805 */ /* 0x000fe4000001ff00 */
[----:B------:R-:W-:-:S02]  /*0140*/  CS2R R48, SRZ ;  /* 0x0000000000307805 */ /* 0x000fc4000001ff00 */
[----:B------:R-:W-:Y:S02]  /*0150*/  CS2R R50, SRZ ;  /* 0x0000000000327805 */ /* 0x000fe4000001ff00 */
[----:B------:R-:W-:Y:S02]  /*0160*/  CS2R R120, SRZ ;  /* 0x0000000000787805 */ /* 0x000fe4000001ff00 */
[----:B------:R-:W-:Y:S02]  /*0170*/  CS2R R122, SRZ ;  /* 0x00000000007a7805 */ /* 0x000fe4000001ff00 */
[----:B------:R-:W-:Y:S01]  /*0180*/  CS2R R124, SRZ ;  /* 0x00000000007c7805 */ /* 0x000fe2000001ff00 */
[----:B-1----:R-:W-:Y:S01]  /*0190*/  VIADD R0, R53, 0x7f ;  /* 0x0000007f35007836 */ /* 0x002fe20000000000 */
[----:B------:R-:W1:Y:S01]  /*01a0*/  LDC R15, c[0x0][0x230] ;  /* 0x00008c00ff0f7b82 */ /* 0x000e620000000800 */
[----:B------:R-:W-:Y:S02]  /*01b0*/  CS2R R126, SRZ ;  /* 0x00000000007e7805 */ /* 0x000fe4000001ff00 */
[----:B------:R-:W-:-:S02]  /*01c0*/  CS2R R128, SRZ ;  /* 0x0000000000807805 */ /* 0x000fc4000001ff00 */
[----:B------:R-:W-:Y:S02]  /*01d0*/  CS2R R130, SRZ ;  /* 0x0000000000827805 */ /* 0x000fe4000001ff00 */
[----:B------:R-:W-:Y:S02]  /*01e0*/  SHF.R.S32.HI R3, RZ, 0x1f, R0 ;  /* 0x0000001fff037819 */ /* 0x000fe40000011400 */
[----:B------:R-:W-:Y:S02]  /*01f0*/  CS2R R64, SRZ ;  /* 0x0000000000407805 */ /* 0x000fe4000001ff00 */
[----:B------:R-:W-:Y:S02]  /*0200*/  CS2R R66, SRZ ;  /* 0x0000000000427805 */ /* 0x000fe4000001ff00 */
[----:B0-----:R-:W-:Y:S01]  /*0210*/  I2FP.F32.U32 R5, UR4 ;  /* 0x0000000400057c45 */ /* 0x001fe20008201000 */
[----:B------:R-:W-:Y:S01]  /*0220*/  ULDC UR4, c[0x0][0x150] ;  /* 0x0000540000047ab9 */ /* 0x000fe20000000800 */
[----:B------:R-:W-:-:S02]  /*0230*/  LEA.HI R3, R3, R0, RZ, 0x7 ;  /* 0x0000000003037211 */ /* 0x000fc400078f38ff */
[----:B------:R-:W-:Y:S02]  /*0240*/  CS2R R68, SRZ ;  /* 0x0000000000447805 */ /* 0x000fe4000001ff00 */
[----:B------:R-:W-:Y:S01]  /*0250*/  CS2R R70, SRZ ;  /* 0x0000000000467805 */ /* 0x000fe2000001ff00 */
[----:B------:R-:W-:Y:S01]  /*0260*/  FMUL R5, R5, UR4 ;  /* 0x0000000405057c20 */ /* 0x000fe20008400000 */
[----:B------:R-:W-:Y:S02]  /*0270*/  SHF.R.S32.HI R3, RZ, 0x7, R3 ;  /* 0x00000007ff037819 */ /* 0x000fe40000011403 */
[----:B------:R-:W-:Y:S01]  /*0280*/  CS2R R72, SRZ ;  /* 0x0000000000487805 */ /* 0x000fe2000001ff00 */
[----:B---3--:R-:W-:Y:S01]  /*0290*/  USHF.L.U32 UR5, UR6, 0x7, URZ ;  /* 0x0000000706057899 */ /* 0x008fe2000800063f */
[----:B------:R-:W-:Y:S01]  /*02a0*/  CS2R R74, SRZ ;  /* 0x00000000004a7805 */ /* 0x000fe2000001ff00 */
[----:B------:R-:W-:Y:S01]  /*02b0*/  ULEA UR8, UR6, UR8, 0x18 ;  /* 0x0000000806087291 */ /* 0x000fe2000f8ec03f */
[----:B------:R-:W-:Y:S01]  /*02c0*/  IMAD.SHL.U32 R4, R3, 0x8, RZ ;  /* 0x0000000803047824 */ /* 0x000fe200078e00ff */
[----:B------:R-:W0:Y:S01]  /*02d0*/  F2I.U32.TRUNC.NTZ R5, R5 ;  /* 0x0000000500057305 */ /* 0x000e22000020f000 */
[----:B------:R-:W-:Y:S01]  /*02e0*/  ULOP3.LUT UR5, UR5, 0x180, URZ, 0xc0, !UPT ;  /* 0x0000018005057892 */ /* 0x000fe2000f8ec03f */
[----:B------:R-:W-:-:S02]  /*02f0*/  CS2R R76, SRZ ;  /* 0x00000000004c7805 */ /* 0x000fc4000001ff00 */
[----:B------:R-:W-:Y:S02]  /*0300*/  CS2R R78, SRZ ;  /* 0x00000000004e7805 */ /* 0x000fe4000001ff00 */
[----:B------:R-:W-:Y:S01]  /*0310*/  IABS R7, R4 ;  /* 0x0000000400077213 */ /* 0x000fe20000000000 */
[----:B-1----:R-:W-:Y:S01]  /*0320*/  VIADD R15, R15, 0x3f ;  /* 0x0000003f0f0f7836 */ /* 0x002fe20000000000 */
[----:B------:R-:W-:Y:S02]  /*0330*/  CS2R R80, SRZ ;  /* 0x0000000000507805 */ /* 0x000fe4000001ff00 */
[----:B------:R-:W-:Y:S01]  /*0340*/  CS2R R82, SRZ ;  /* 0x0000000000527805 */ /* 0x000fe2000001ff00 */
[----:B------:R-:W1:Y:S01]  /*0350*/  I2F.RP R0, R7 ;  /* 0x0000000700007306 */ /* 0x000e620000209400 */
[----:B------:R-:W-:Y:S02]  /*0360*/  CS2R R84, SRZ ;  /* 0x0000000000547805 */ /* 0x000fe4000001ff00 */
[----:B------:R-:W-:-:S02]  /*0370*/  CS2R R86, SRZ ;  /* 0x0000000000567805 */ /* 0x000fc4000001ff00 */
[----:B0-----:R-:W-:-:S03]  /*0380*/  IABS R11, R5 ;  /* 0x00000005000b7213 */ /* 0x001fc60000000000 */
[----:B-1----:R-:W0:Y:S02]  /*0390*/  MUFU.RCP R0, R0 ;  /* 0x0000000000007308 */ /* 0x002e240000001000 */
[----:B0-----:R-:W-:Y:S01]  /*03a0*/  VIADD R2, R0, 0xffffffe ;  /* 0x0ffffffe00027836 */ /* 0x001fe20000000000 */
[----:B------:R-:W-:-:S05]  /*03b0*/  IABS R0, R4 ;  /* 0x0000000400007213 */ /* 0x000fca0000000000 */
[----:B------:R0:W1:Y:S01]  /*03c0*/  F2I.FTZ.U32.TRUNC.NTZ R3, R2 ;  /* 0x0000000200037305 */ /* 0x000062000021f000 */
[----:B------:R-:W-:Y:S02]  /*03d0*/  IMAD.MOV R0, RZ, RZ, -R0 ;  /* 0x000000ffff007224 */ /* 0x000fe400078e0a00 */
[----:B0-----:R-:W-:Y:S02]  /*03e0*/  IMAD.MOV.U32 R2, RZ, RZ, RZ ;  /* 0x000000ffff027224 */ /* 0x001fe400078e00ff */
[----:B-1----:R-:W-:-:S04]  /*03f0*/  IMAD.MOV R6, RZ, RZ, -R3 ;  /* 0x000000ffff067224 */ /* 0x002fc800078e0a03 */
[----:B------:R-:W-:-:S04]  /*0400*/  IMAD R9, R6, R7, RZ ;  /* 0x0000000706097224 */ /* 0x000fc800078e02ff */
[----:B------:R-:W-:-:S06]  /*0410*/  IMAD.HI.U32 R2, R3, R9, R2 ;  /* 0x0000000903027227 */ /* 0x000fcc00078e0002 */
[----:B------:R-:W-:-:S04]  /*0420*/  IMAD.HI.U32 R2, R2, R11, RZ ;  /* 0x0000000b02027227 */ /* 0x000fc800078e00ff */
[----:B------:R-:W-:-:S05]  /*0430*/  IMAD R0, R2, R0, R11 ;  /* 0x0000000002007224 */ /* 0x000fca00078e020b */
[----:B------:R-:W-:-:S13]  /*0440*/  ISETP.GT.U32.AND P1, PT, R7, R0, PT ;  /* 0x000000000700720c */ /* 0x000fda0003f24070 */
[----:B------:R-:W-:Y:S02]  /*0450*/  @!P1 IMAD.IADD R0, R0, 0x1, -R7 ;  /* 0x0000000100009824 */ /* 0x000fe400078e0a07 */
[----:B------:R-:W-:Y:S01]  /*0460*/  @!P1 VIADD R2, R2, 0x1 ;  /* 0x0000000102029836 */ /* 0x000fe20000000000 */
[----:B------:R-:W-:Y:S02]  /*0470*/  ISETP.NE.AND P1, PT, R4, RZ, PT ;  /* 0x000000ff0400720c */ /* 0x000fe40003f25270 */
[----:B------:R-:W-:Y:S02]  /*0480*/  ISETP.GE.U32.AND P0, PT, R0, R7, PT ;  /* 0x000000070000720c */ /* 0x000fe40003f06070 */
[----:B------:R-:W-:-:S04]  /*0490*/  LOP3.LUT R0, R5, R4, RZ, 0x3c, !PT ;  /* 0x0000000405007212 */ /* 0x000fc800078e3cff */
[----:B------:R-:W-:Y:S01]  /*04a0*/  ISETP.GE.AND P2, PT, R0, RZ, PT ;  /* 0x000000ff0000720c */ /* 0x000fe20003f46270 */
[----:B------:R-:W-:-:S05]  /*04b0*/  VIADD R0, R52, 0x1ff ;  /* 0x000001ff34007836 */ /* 0x000fca0000000000 */
[----:B------:R-:W-:Y:S01]  /*04c0*/  SHF.R.S32.HI R3, RZ, 0x1f, R0 ;  /* 0x0000001fff037819 */ /* 0x000fe20000011400 */
[----:B------:R-:W-:-:S03]  /*04d0*/  @P0 VIADD R2, R2, 0x1 ;  /* 0x0000000102020836 */ /* 0x000fc60000000000 */
[----:B------:R-:W-:-:S03]  /*04e0*/  LEA.HI R3, R3, R0, RZ, 0x9 ;  /* 0x0000000003037211 */ /* 0x000fc600078f48ff */
[----:B------:R-:W-:Y:S01]  /*04f0*/  @!P2 IMAD.MOV R2, RZ, RZ, -R2 ;  /* 0x000000ffff02a224 */ /* 0x000fe200078e0a02 */
[----:B------:R-:W-:-:S05]  /*0500*/  @!P1 LOP3.LUT R2, RZ, R4, RZ, 0x33, !PT ;  /* 0x00000004ff029212 */ /* 0x000fca00078e33ff */
[----:B------:R-:W-:Y:S02]  /*0510*/  IMAD.SHL.U32 R6, R2, 0x8, RZ ;  /* 0x0000000802067824 */ /* 0x000fe400078e00ff */
[----:B------:R-:W-:-:S03]  /*0520*/  IMAD.MOV R2, RZ, RZ, -R2 ;  /* 0x000000ffff027224 */ /* 0x000fc600078e0a02 */
[----:B------:R-:W-:Y:S01]  /*0530*/  LEA.HI.SX32 R3, R3, -R6, 0x17 ;  /* 0x8000000603037211 */ /* 0x000fe200078fbaff */
[----:B------:R-:W-:-:S03]  /*0540*/  IMAD R4, R4, R2, R5 ;  /* 0x0000000204047224 */ /* 0x000fc600078e0205 */
[----:B------:R-:W-:Y:S02]  /*0550*/  VIMNMX R11, R3, 0x8, PT ;  /* 0x00000008030b7848 */ /* 0x000fe40003fe0100 */
[----:B------:R-:W-:Y:S02]  /*0560*/  IABS R9, R4 ;  /* 0x0000000400097213 */ /* 0x000fe40000000000 */
[----:B------:R-:W-:-:S04]  /*0570*/  IABS R7, R11 ;  /* 0x0000000b00077213 */ /* 0x000fc80000000000 */
[----:B------:R-:W0:Y:S08]  /*0580*/  I2F.RP R0, R7 ;  /* 0x0000000700007306 */ /* 0x000e300000209400 */
[----:B0-----:R-:W0:Y:S02]  /*0590*/  MUFU.RCP R0, R0 ;  /* 0x0000000000007308 */ /* 0x001e240000001000 */
[----:B0-----:R-:W-:-:S06]  /*05a0*/  VIADD R3, R0, 0xffffffe ;  /* 0x0ffffffe00037836 */ /* 0x001fcc0000000000 */
[----:B------:R-:W0:Y:S02]  /*05b0*/  F2I.FTZ.U32.TRUNC.NTZ R3, R3 ;  /* 0x0000000300037305 */ /* 0x000e24000021f000 */
[----:B0-----:R-:W-:-:S04]  /*05c0*/  IMAD.MOV R8, RZ, RZ, -R3 ;  /* 0x000000ffff087224 */ /* 0x001fc800078e0a03 */
[----:B------:R-:W-:Y:S01]  /*05d0*/  IMAD.MOV.U32 R2, RZ, RZ, R8 ;  /* 0x000000ffff027224 */ /* 0x000fe200078e0008 */
[----:B------:R-:W-:-:S03]  /*05e0*/  IABS R8, R11 ;  /* 0x0000000b00087213 */ /* 0x000fc60000000000 */
[----:B------:R-:W-:Y:S02]  /*05f0*/  IMAD R5, R2, R7, RZ ;  /* 0x0000000702057224 */ /* 0x000fe400078e02ff */
[----:B------:R-:W-:Y:S02]  /*0600*/  IMAD.MOV.U32 R2, RZ, RZ, RZ ;  /* 0x000000ffff027224 */ /* 0x000fe400078e00ff */
[----:B------:R-:W-:Y:S02]  /*0610*/  IMAD.MOV R0, RZ, RZ, -R8 ;  /* 0x000000ffff007224 */ /* 0x000fe400078e0a08 */
[----:B------:R-:W-:Y:S01]  /*0620*/  IMAD.HI.U32 R2, R3, R5, R2 ;  /* 0x0000000503027227 */ /* 0x000fe200078e0002 */
[----:B--2---:R-:W-:-:S05]  /*0630*/  LOP3.LUT R3, R152, 0x7f, RZ, 0xc0, !PT ;  /* 0x0000007f98037812 */ /* 0x004fca00078ec0ff */
        /* <DEDUP_REMOVED lines=8> */
[----:B------:R-:W-:-:S07]  /*06c0*/  ISETP.GE.AND P2, PT, R0, RZ, PT ;  /* 0x000000ff0000720c */ /* 0x000fce0003f46270 */
[----:B------:R-:W-:Y:S01]  /*06d0*/  @P0 VIADD R2, R2, 0x1 ;  /* 0x0000000102020836 */ /* 0x000fe20000000000 */
[----:B------:R-:W-:-:S05]  /*06e0*/  ISETP.GE.AND P0, PT, R15, 0x40, PT ;  /* 0x000000400f00780c */ /* 0x000fca0003f06270 */
[----:B------:R-:W-:Y:S01]  /*06f0*/  @!P2 IMAD.MOV R2, RZ, RZ, -R2 ;  /* 0x000000ffff02a224 */ /* 0x000fe200078e0a02 */
[----:B------:R-:W-:-:S05]  /*0700*/  @!P1 LOP3.LUT R2, RZ, R11, RZ, 0x33, !PT ;  /* 0x0000000bff029212 */ /* 0x000fca00078e33ff */
[----:B------:R-:W-:-:S04]  /*0710*/  IMAD.MOV R0, RZ, RZ, -R2 ;  /* 0x000000ffff007224 */ /* 0x000fc800078e0a02 */
[----:B------:R-:W-:-:S04]  /*0720*/  IMAD R0, R11, R0, R4 ;  /* 0x000000000b007224 */ /* 0x000fc800078e0204 */
[----:B------:R-:W-:-:S05]  /*0730*/  IMAD.IADD R0, R6, 0x1, R0 ;  /* 0x0000000106007824 */ /* 0x000fca00078e0200 */
[----:B------:R-:W-:Y:S01]  /*0740*/  R2UR UR4, R0 ;  /* 0x00000000000472ca */ /* 0x000fe200000e0000 */
[----:B------:R-:W-:-:S12]  /*0750*/  IMAD.SHL.U32 R0, R2, 0x80, RZ ;  /* 0x0000008002007824 */ /* 0x000fd800078e00ff */
[----:B------:R-:W-:-:S06]  /*0760*/  ULEA UR4, UR4, UR5, 0x9 ;  /* 0x0000000504047291 */ /* 0x000fcc000f8e483f */
[----:B------:R-:W-:-:S05]  /*0770*/  VIADD R16, R3, UR4 ;  /* 0x0000000403107c36 */ /* 0x000fca0008000000 */
[----:B------:R0:W-:Y:S01]  /*0780*/  STL [R1+0x1d4], R16 ;  /* 0x0001d41001007387 */ /* 0x0001e20000100800 */
[----:B------:R-:W-:Y:S05]  /*0790*/  @!P0 BRA `(.L_x_0) ;  /* 0x000000ac00008947 */ /* 0x000fea0003800000 */
[----:B------:R-:W-:Y:S01]  /*07a0*/  IABS R11, R52 ;  /* 0x00000034000b7213 */ /* 0x000fe20000000000 */
[----:B------:R-:W-:Y:S01]  /*07b0*/  ULDC UR4, c[0x0][0x234] ;  /* 0x00008d0000047ab9 */ /* 0x000fe20000000800 */
[----:B------:R-:W-:Y:S01]  /*07c0*/  IABS R3, R53 ;  /* 0x0000003500037213 */ /* 0x000fe20000000000 */
[----:B------:R-:W-:Y:S01]  /*07d0*/  ULDC.64 UR6, c[0x0][0x210] ;  /* 0x0000840000067ab9 */ /* 0x000fe20000000a00 */
[----:B------:R-:W1:Y:S01]  /*07e0*/  I2F.RP R2, R11 ;  /* 0x0000000b00027306 */ /* 0x000e620000209400 */
[----:B------:R-:W-:Y:S01]  /*07f0*/  ISETP.GE.AND P1, PT, R16, RZ, PT ;  /* 0x000000ff1000720c */ /* 0x000fe20003f26270 */
[----:B------:R-:W-:Y:S01]  /*0800*/  USHF.R.U32.HI UR12, URZ, 0x4, UR8 ;  /* 0x000000043f0c7899 */ /* 0x000fe20008011608 */
[----:B------:R-:W-:Y:S01]  /*0810*/  LOP3.LUT R251, R152, 0x3f, RZ, 0xc0, !PT ;  /* 0x0000003f98fb7812 */ /* 0x000fe200078ec0ff */
[----:B------:R-:W-:Y:S01]  /*0820*/  ULDC UR9, c[0x0][0x23c] ;  /* 0x00008f0000097ab9 */ /* 0x000fe20000000800 */
[----:B------:R-:W-:Y:S01]  /*0830*/  UMOV UR5, URZ ;  /* 0x0000003f00057c82 */ /* 0x000fe20008000000 */
[----:B------:R-:W-:Y:S01]  /*0840*/  USGXT.U32 UR12, UR12, 0xe ;  /* 0x0000000e0c0c789a */ /* 0x000fe20008000000 */
[----:B------:R-:W-:Y:S01]  /*0850*/  CS2R R102, SRZ ;  /* 0x0000000000667805 */ /* 0x000fe2000001ff00 */
[----:B------:R-:W2:Y:S01]  /*0860*/  I2F.RP R8, R3 ;  /* 0x0000000300087306 */ /* 0x000ea20000209400 */
[----:B------:R-:W-:Y:S01]  /*0870*/  IMAD R251, R251, UR9, RZ ;  /* 0x00000009fbfb7c24 */ /* 0x000fe2000f8e02ff */
[----:B------:R-:W-:Y:S01]  /*0880*/  ULDC UR11, c[0x0][0x230] ;  /* 0x00008c00000b7ab9 */ /* 0x000fe20000000800 */
[----:B------:R-:W-:-:S02]  /*0890*/  CS2R R104, SRZ ;  /* 0x0000000000687805 */ /* 0x000fc4000001ff00 */
[----:B------:R-:W-:Y:S02]  /*08a0*/  CS2R R106, SRZ ;  /* 0x00000000006a7805 */ /* 0x000fe4000001ff00 */
[----:B------:R-:W-:Y:S02]  /*08b0*/  CS2R R108, SRZ ;  /* 0x00000000006c7805 */ /* 0x000fe4000001ff00 */
[----:B------:R-:W-:Y:S02]  /*08c0*/  SHF.R.S32.HI R252, RZ, 0x1f, R251 ;  /* 0x0000001ffffc7819 */ /* 0x000fe400000114fb */
[----:B------:R-:W-:Y:S01]  /*08d0*/  CS2R R110, SRZ ;  /* 0x00000000006e7805 */ /* 0x000fe2000001ff00 */
[----:B-1----:R-:W1:Y:S01]  /*08e0*/  MUFU.RCP R2, R2 ;  /* 0x0000000200027308 */ /* 0x002e620000001000 */
[----:B------:R-:W-:Y:S02]  /*08f0*/  CS2R R112, SRZ ;  /* 0x0000000000707805 */ /* 0x000fe4000001ff00 */
[----:B------:R-:W-:-:S02]  /*0900*/  SHF.L.U64.HI R252, R251, 0x1, R252 ;  /* 0x00000001fbfc7819 */ /* 0x000fc400000102fc */
[----:B------:R-:W-:Y:S02]  /*0910*/  CS2R R114, SRZ ;  /* 0x0000000000727805 */ /* 0x000fe4000001ff00 */
[----:B------:R-:W-:Y:S02]  /*0920*/  CS2R R116, SRZ ;  /* 0x0000000000747805 */ /* 0x000fe4000001ff00 */
[----:B------:R-:W-:Y:S02]  /*0930*/  CS2R R118, SRZ ;  /* 0x0000000000767805 */ /* 0x000fe4000001ff00 */
[----:B------:R-:W-:Y:S02]  /*0940*/  CS2R R120, SRZ ;  /* 0x0000000000787805 */ /* 0x000fe4000001ff00 */
[----:B------:R-:W-:Y:S01]  /*0950*/  CS2R R122, SRZ ;  /* 0x00000000007a7805 */ /* 0x000fe2000001ff00 */
[----:B--2---:R-:W2:Y:S01]  /*0960*/  MUFU.RCP R8, R8 ;  /* 0x0000000800087308 */ /* 0x004ea20000001000 */
[----:B------:R-:W-:-:S02]  /*0970*/  CS2R R124, SRZ ;  /* 0x00000000007c7805 */ /* 0x000fc4000001ff00 */
[----:B------:R-:W-:Y:S02]  /*0980*/  CS2R R126, SRZ ;  /* 0x00000000007e7805 */ /* 0x000fe4000001ff00 */
[----:B------:R-:W-:Y:S02]  /*0990*/  CS2R R128, SRZ ;  /* 0x0000000000807805 */ /* 0x000fe4000001ff00 */
[----:B------:R-:W-:Y:S02]  /*09a0*/  CS2R R130, SRZ ;  /* 0x0000000000827805 */ /* 0x000fe4000001ff00 */
[----:B------:R-:W-:Y:S02]  /*09b0*/  CS2R R132, SRZ ;  /* 0x0000000000847805 */ /* 0x000fe4000001ff00 */
[----:B------:R-:W-:Y:S02]  /*09c0*/  CS2R R134, SRZ ;  /* 0x0000000000867805 */ /* 0x000fe4000001ff00 */
[----:B------:R-:W-:-:S02]  /*09d0*/  CS2R R136, SRZ ;  /* 0x0000000000887805 */ /* 0x000fc4000001ff00 */
[----:B------:R-:W-:Y:S01]  /*09e0*/  CS2R R138, SRZ ;  /* 0x00000000008a7805 */ /* 0x000fe2000001ff00 */
[----:B-1----:R-:W-:Y:S01]  /*09f0*/  VIADD R4, R2, 0xffffffe ;  /* 0x0ffffffe02047836 */ /* 0x002fe20000000000 */
[----:B------:R-:W-:Y:S02]  /*0a00*/  IABS R2, R16 ;  /* 0x0000001000027213 */ /* 0x000fe40000000000 */
[----:B------:R-:W-:Y:S02]  /*0a10*/  CS2R R140, SRZ ;  /* 0x00000000008c7805 */ /* 0x000fe4000001ff00 */
[----:B------:R-:W-:Y:S01]  /*0a20*/  CS2R R142, SRZ ;  /* 0x00000000008e7805 */ /* 0x000fe2000001ff00 */
[----:B------:R1:W3:Y:S01]  /*0a30*/  F2I.FTZ.U32.TRUNC.NTZ R5, R4 ;  /* 0x0000000400057305 */ /* 0x0002e2000021f000 */
[----:B------:R-:W-:Y:S02]  /*0a40*/  CS2R R144, SRZ ;  /* 0x0000000000907805 */ /* 0x000fe4000001ff00 */
[----:B------:R-:W-:-:S02]  /*0a50*/  CS2R R146, SRZ ;  /* 0x0000000000927805 */ /* 0x000fc4000001ff00 */
[----:B------:R-:W-:Y:S01]  /*0a60*/  CS2R R148, SRZ ;  /* 0x0000000000947805 */ /* 0x000fe2000001ff00 */
[----:B--2---:R-:W-:Y:S01]  /*0a70*/  VIADD R6, R8, 0xffffffe ;  /* 0x0ffffffe08067836 */ /* 0x004fe20000000000 */
[----:B------:R-:W-:Y:S01]  /*0a80*/  CS2R R150, SRZ ;  /* 0x0000000000967805 */ /* 0x000fe2000001ff00 */
[----:B------:R-:W-:Y:S01]  /*0a90*/  IMAD.SHL.U32 R251, R251, 0x2, RZ ;  /* 0x00000002fbfb7824 */ /* 0x000fe200078e00ff */
[----:B------:R-:W-:Y:S01]  /*0aa0*/  UMOV UR15, 0x40000040 ;  /* 0x40000040000f7882 */ /* 0x000fe20000000000 */
[----:B------:R-:W2:Y:S01]  /*0ab0*/  F2I.FTZ.U32.TRUNC.NTZ R7, R6 ;  /* 0x0000000600077305 */ /* 0x000ea2000021f000 */
[----:B-1----:R-:W-:Y:S02]  /*0ac0*/  IMAD.MOV.U32 R4, RZ, RZ, RZ ;  /* 0x000000ffff047224 */ /* 0x002fe400078e00ff */
[----:B------:R-:W-:Y:S02]  /*0ad0*/  IMAD.U32 R250, RZ, RZ, UR11 ;  /* 0x0000000bfffa7e24 */ /* 0x000fe4000f8e00ff */
[----:B---3--:R-:W-:-:S04]  /*0ae0*/  IMAD.MOV R10, RZ, RZ, -R5 ;  /* 0x000000ffff0a7224 */ /* 0x008fc800078e0a05 */
[----:B------:R-:W-:-:S04]  /*0af0*/  IMAD R9, R10, R11, RZ ;  /* 0x0000000b0a097224 */ /* 0x000fc800078e02ff */
[----:B------:R-:W-:Y:S01]  /*0b00*/  IMAD.HI.U32 R5, R5, R9, R4 ;  /* 0x0000000905057227 */ /* 0x000fe200078e0004 */
[----:B------:R-:W-:-:S03]  /*0b10*/  SHF.R.U32.HI R9, RZ, 0x6, R152 ;  /* 0x00000006ff097819 */ /* 0x000fc60000011698 */
[----:B--2---:R-:W-:Y:S01]  /*0b20*/  IMAD.MOV R6, RZ, RZ, -R7 ;  /* 0x000000ffff067224 */ /* 0x004fe200078e0a07 */
[----:B------:R-:W-:Y:S01]  /*0b30*/  SGXT.U32 R9, R9, 0x1 ;  /* 0x000000010909781a */ /* 0x000fe20000000000 */
[----:B------:R-:W-:-:S03]  /*0b40*/  IMAD.HI.U32 R5, R5, R2, RZ ;  /* 0x0000000205057227 */ /* 0x000fc600078e00ff */
[----:B------:R-:W-:Y:S01]  /*0b50*/  LOP3.LUT R4, R0, R9, RZ, 0xfc, !PT ;  /* 0x0000000900047212 */ /* 0x000fe200078efcff */
[----:B------:R-:W-:-:S03]  /*0b60*/  IMAD.MOV R5, RZ, RZ, -R5 ;  /* 0x000000ffff057224 */ /* 0x000fc600078e0a05 */
[C---:B------:R-:W-:Y:S01]  /*0b70*/  LOP3.LUT R9, R4.reuse, 0x7c, RZ, 0xfc, !PT ;  /* 0x0000007c04097812 */ /* 0x040fe200078efcff */
[C---:B------:R-:W-:Y:S01]  /*0b80*/  IMAD R2, R11.reuse, R5, R2 ;  /* 0x000000050b027224 */ /* 0x040fe200078e0202 */
[----:B------:R-:W-:Y:S01]  /*0b90*/  LOP3.LUT R12, R4, 0x7a, RZ, 0xfc, !PT ;  /* 0x0000007a040c7812 */ /* 0x000fe200078efcff */
[----:B------:R-:W-:Y:S01]  /*0ba0*/  IMAD R5, R6, R3, RZ ;  /* 0x0000000306057224 */ /* 0x000fe200078e02ff */
[----:B------:R-:W-:Y:S01]  /*0bb0*/  IABS R8, R9 ;  /* 0x0000000900087213 */ /* 0x000fe20000000000 */
[----:B------:R-:W-:Y:S01]  /*0bc0*/  IMAD.MOV.U32 R6, RZ, RZ, RZ ;  /* 0x000000ffff067224 */ /* 0x000fe200078e00ff */
[----:B------:R-:W-:Y:S02]  /*0bd0*/  IABS R10, R12 ;  /* 0x0000000c000a7213 */ /* 0x000fe40000000000 */
[----:B------:R-:W-:Y:S01]  /*0be0*/  ISETP.GT.U32.AND P0, PT, R11, R2, PT ;  /* 0x000000020b00720c */ /* 0x000fe20003f04070 */
[----:B------:R-:W-:Y:S01]  /*0bf0*/  IMAD.HI.U32 R5, R7, R5, R6 ;  /* 0x0000000507057227 */ /* 0x000fe200078e0006 */
[----:B------:R-:W-:-:S02]  /*0c00*/  LOP3.LUT R13, R4, 0x78, RZ, 0xfc, !PT ;  /* 0x00000078040d7812 */ /* 0x000fc400078efcff */
[----:B------:R-:W-:Y:S02]  /*0c10*/  ISETP.GE.AND P5, PT, R9, RZ, PT ;  /* 0x000000ff0900720c */ /* 0x000fe40003fa6270 */
[----:B------:R-:W-:Y:S01]  /*0c20*/  ISETP.GE.AND P3, PT, R12, RZ, PT ;  /* 0x000000ff0c00720c */ /* 0x000fe20003f66270 */
[----:B------:R-:W-:Y:S01]  /*0c30*/  IMAD.HI.U32 R6, R5, R8, RZ ;  /* 0x0000000805067227 */ /* 0x000fe200078e00ff */
[----:B------:R-:W-:Y:S02]  /*0c40*/  IABS R12, R13 ;  /* 0x0000000d000c7213 */ /* 0x000fe40000000000 */
[----:B------:R-:W-:Y:S01]  /*0c50*/  ISETP.GE.AND P2, PT, R13, RZ, PT ;  /* 0x000000ff0d00720c */ /* 0x000fe20003f46270 */
[----:B------:R-:W-:Y:S01]  /*0c60*/  IMAD.HI.U32 R7, R5, R10, RZ ;  /* 0x0000000a05077227 */ /* 0x000fe200078e00ff */
[C---:B------:R-:W-:Y:S02]  /*0c70*/  LOP3.LUT R13, R4.reuse, 0x76, RZ, 0xfc, !PT ;  /* 0x00000076040d7812 */ /* 0x040fe400078efcff */
[C---:B------:R-:W-:Y:S01]  /*0c80*/  LOP3.LUT R17, R4.reuse, 0x74, RZ, 0xfc, !PT ;  /* 0x0000007404117812 */ /* 0x040fe200078efcff */
[----:B------:R-:W-:Y:S01]  /*0c90*/  IMAD.MOV R6, RZ, RZ, -R6 ;  /* 0x000000ffff067224 */ /* 0x000fe200078e0a06 */
[----:B------:R-:W-:Y:S01]  /*0ca0*/  IABS R14, R13 ;  /* 0x0000000d000e7213 */ /* 0x000fe20000000000 */
[----:B------:R-:W-:Y:S01]  /*0cb0*/  IMAD.MOV R9, RZ, RZ, -R7 ;  /* 0x000000ffff097224 */ /* 0x000fe200078e0a07 */
[----:B0-----:R-:W-:Y:S01]  /*0cc0*/  IABS R16, R17 ;  /* 0x0000001100107213 */ /* 0x001fe20000000000 */
[C---:B------:R-:W-:Y:S01]  /*0cd0*/  IMAD R7, R3.reuse, R6, R8 ;  /* 0x0000000603077224 */ /* 0x040fe200078e0208 */
[C---:B------:R-:W-:Y:S01]  /*0ce0*/  LOP3.LUT R19, R4.reuse, 0x72, RZ, 0xfc, !PT ;  /* 0x0000007204137812 */ /* 0x040fe200078efcff */
[C---:B------:R-:W-:Y:S01]  /*0cf0*/  IMAD R6, R3.reuse, R9, R10 ;  /* 0x0000000903067224 */ /* 0x040fe200078e020a */
[----:B------:R-:W-:Y:S01]  /*0d00*/  LOP3.LUT R22, R4, 0x6c, RZ, 0xfc, !PT ;  /* 0x0000006c04167812 */ /* 0x000fe200078efcff */
[----:B------:R-:W-:Y:S01]  /*0d10*/  @!P0 IMAD.IADD R2, R2, 0x1, -R11 ;  /* 0x0000000102028824 */ /* 0x000fe200078e0a0b */
[----:B------:R-:W-:Y:S01]  /*0d20*/  ISETP.GT.U32.AND P0, PT, R3, R7, PT ;  /* 0x000000070300720c */ /* 0x000fe20003f04070 */
[----:B------:R-:W-:Y:S01]  /*0d30*/  IMAD.HI.U32 R8, R5, R12, RZ ;  /* 0x0000000c05087227 */ /* 0x000fe200078e00ff */
[----:B------:R-:W-:-:S02]  /*0d40*/  ISETP.GT.U32.AND P6, PT, R3, R6, PT ;  /* 0x000000060300720c */ /* 0x000fc40003fc4070 */
[----:B------:R-:W-:Y:S01]  /*0d50*/  ISETP.GT.U32.AND P4, PT, R11, R2, PT ;  /* 0x000000020b00720c */ /* 0x000fe20003f84070 */
[----:B------:R-:W-:Y:S01]  /*0d60*/  IMAD.HI.U32 R9, R5, R14, RZ ;  /* 0x0000000e05097227 */ /* 0x000fe200078e00ff */
[C---:B------:R-:W-:Y:S02]  /*0d70*/  LOP3.LUT R21, R4.reuse, 0x70, RZ, 0xfc, !PT ;  /* 0x0000007004157812 */ /* 0x040fe400078efcff */
[C---:B------:R-:W-:Y:S01]  /*0d80*/  LOP3.LUT R23, R4.reuse, 0x6a, RZ, 0xfc, !PT ;  /* 0x0000006a04177812 */ /* 0x040fe200078efcff */
[----:B------:R-:W-:Y:S01]  /*0d90*/  IMAD.MOV R8, RZ, RZ, -R8 ;  /* 0x000000ffff087224 */ /* 0x000fe200078e0a08 */
[----:B------:R-:W-:Y:S01]  /*0da0*/  IABS R18, R22 ;  /* 0x0000001600127213 */ /* 0x000fe20000000000 */
[----:B------:R-:W-:Y:S01]  /*0db0*/  IMAD.MOV R9, RZ, RZ, -R9 ;  /* 0x000000ffff097224 */ /* 0x000fe200078e0a09 */
[----:B------:R-:W-:Y:S01]  /*0dc0*/  IABS R20, R23 ;  /* 0x0000001700147213 */ /* 0x000fe20000000000 */
[C---:B------:R-:W-:Y:S01]  /*0dd0*/  IMAD R8, R3.reuse, R8, R12 ;  /* 0x0000000803087224 */ /* 0x040fe200078e020c */
[----:B------:R-:W-:Y:S01]  /*0de0*/  IABS R12, R19 ;  /* 0x00000013000c7213 */ /* 0x000fe20000000000 */
[----:B------:R-:W-:Y:S01]  /*0df0*/  IMAD R9, R3, R9, R14 ;  /* 0x0000000903097224 */ /* 0x000fe200078e020e */
[----:B------:R-:W-:Y:S01]  /*0e00*/  LOP3.LUT R24, R4, 0x66, RZ, 0xfc, !PT ;  /* 0x0000006604187812 */ /* 0x000fe200078efcff */
[--C-:B------:R-:W-:Y:S01]  /*0e10*/  @!P0 IMAD.IADD R7, R7, 0x1, -R3.reuse ;  /* 0x0000000107078824 */ /* 0x100fe200078e0a03 */
[C---:B------:R-:W-:Y:S01]  /*0e20*/  ISETP.GT.U32.AND P0, PT, R3.reuse, R8, PT ;  /* 0x000000080300720c */ /* 0x040fe20003f04070 */
[----:B------:R-:W-:Y:S01]  /*0e30*/  @!P6 IMAD.IADD R6, R6, 0x1, -R3 ;  /* 0x000000010606e824 */ /* 0x000fe200078e0a03 */
[----:B------:R-:W-:Y:S01]  /*0e40*/  ISETP.GT.U32.AND P6, PT, R3, R9, PT ;  /* 0x000000090300720c */ /* 0x000fe20003fc4070 */
[----:B------:R-:W-:Y:S01]  /*0e50*/  IMAD.HI.U32 R10, R5, R16, RZ ;  /* 0x00000010050a7227 */ /* 0x000fe200078e00ff */
[----:B------:R-:W-:-:S02]  /*0e60*/  LOP3.LUT R25, R4, 0x60, RZ, 0xfc, !PT ;  /* 0x0000006004197812 */ /* 0x000fc400078efcff */
[----:B------:R-:W-:Y:S01]  /*0e70*/  LOP3.LUT R27, R4, 0x58, RZ, 0xfc, !PT ;  /* 0x00000058041b7812 */ /* 0x000fe200078efcff */
[----:B------:R-:W-:Y:S01]  /*0e80*/  @!P4 IMAD.IADD R2, R2, 0x1, -R11 ;  /* 0x000000010202c824 */ /* 0x000fe200078e0a0b */
[----:B------:R-:W-:Y:S01]  /*0e90*/  ISETP.NE.AND P4, PT, R52, RZ, PT ;  /* 0x000000ff3400720c */ /* 0x000fe20003f85270 */
[----:B------:R-:W-:Y:S01]  /*0ea0*/  IMAD.MOV R10, RZ, RZ, -R10 ;  /* 0x000000ffff0a7224 */ /* 0x000fe200078e0a0a */
[----:B------:R-:W-:Y:S01]  /*0eb0*/  IABS R28, R27 ;  /* 0x0000001b001c7213 */ /* 0x000fe20000000000 */
[----:B------:R-:W-:Y:S01]  /*0ec0*/  IMAD.HI.U32 R11, R5, R12, RZ ;  /* 0x0000000c050b7227 */ /* 0x000fe200078e00ff */
[C---:B------:R-:W-:Y:S02]  /*0ed0*/  LOP3.LUT R31, R4.reuse, 0x54, RZ, 0xfc, !PT ;  /* 0x00000054041f7812 */ /* 0x040fe400078efcff */
[----:B------:R-:W-:Y:S01]  /*0ee0*/  LOP3.LUT R33, R4, 0x52, RZ, 0xfc, !PT ;  /* 0x0000005204217812 */ /* 0x000fe200078efcff */
[--C-:B------:R-:W-:Y:S01]  /*0ef0*/  @!P0 IMAD.IADD R8, R8, 0x1, -R3.reuse ;  /* 0x0000000108088824 */ /* 0x100fe200078e0a03 */
[----:B------:R-:W-:Y:S01]  /*0f00*/  ISETP.GT.U32.AND P0, PT, R3, R6, PT ;  /* 0x000000060300720c */ /* 0x000fe20003f04070 */
[----:B------:R-:W-:Y:S01]  /*0f10*/  @!P6 IMAD.IADD R9, R9, 0x1, -R3 ;  /* 0x000000010909e824 */ /* 0x000fe200078e0a03 */
[----:B------:R-:W-:Y:S01]  /*0f20*/  IABS R30, R31 ;  /* 0x0000001f001e7213 */ /* 0x000fe20000000000 */
[----:B------:R-:W-:Y:S01]  /*0f30*/  @!P1 IMAD.MOV R2, RZ, RZ, -R2 ;  /* 0x000000ffff029224 */ /* 0x000fe200078e0a02 */
[C---:B------:R-:W-:Y:S01]  /*0f40*/  ISETP.GT.U32.AND P1, PT, R3.reuse, R7, PT ;  /* 0x000000070300720c */ /* 0x040fe20003f24070 */
[C---:B------:R-:W-:Y:S01]  /*0f50*/  IMAD R10, R3.reuse, R10, R16 ;  /* 0x0000000a030a7224 */ /* 0x040fe200078e0210 */
[----:B------:R-:W-:Y:S01]  /*0f60*/  ISETP.GT.U32.AND P6, PT, R3, R9, PT ;  /* 0x000000090300720c */ /* 0x000fe20003fc4070 */
[----:B------:R-:W-:Y:S01]  /*0f70*/  IMAD.MOV R11, RZ, RZ, -R11 ;  /* 0x000000ffff0b7224 */ /* 0x000fe200078e0a0b */
[----:B------:R-:W-:Y:S01]  /*0f80*/  @!P4 LOP3.LUT R2, RZ, R52, RZ, 0x33, !PT ;  /* 0x00000034ff02c212 */ /* 0x000fe200078e33ff */
[----:B------:R-:W-:Y:S01]  /*0f90*/  IMAD.HI.U32 R14, R5, R20, RZ ;  /* 0x00000014050e7227 */ /* 0x000fe200078e00ff */
[----:B------:R-:W-:-:S02]  /*0fa0*/  ISETP.GE.AND P4, PT, R13, RZ, PT ;  /* 0x000000ff0d00720c */ /* 0x000fc40003f86270 */
[----:B------:R-:W-:Y:S01]  /*0fb0*/  IABS R16, R21 ;  /* 0x0000001500107213 */ /* 0x000fe20000000000 */
[--C-:B------:R-:W-:Y:S01]  /*0fc0*/  @!P0 IMAD.IADD R6, R6, 0x1, -R3.reuse ;  /* 0x0000000106068824 */ /* 0x100fe200078e0a03 */
[C---:B------:R-:W-:Y:S01]  /*0fd0*/  ISETP.GT.U32.AND P0, PT, R3.reuse, R10, PT ;  /* 0x0000000a0300720c */ /* 0x040fe20003f04070 */
[----:B------:R-:W-:Y:S01]  /*0fe0*/  IMAD R11, R3, R11, R12 ;  /* 0x0000000b030b7224 */ /* 0x000fe200078e020c */
[----:B------:R-:W-:Y:S01]  /*0ff0*/  IABS R32, R33 ;  /* 0x0000002100207213 */ /* 0x000fe20000000000 */
[--C-:B------:R-:W-:Y:S01]  /*1000*/  @!P1 IMAD.IADD R7, R7, 0x1, -R3.reuse ;  /* 0x0000000107079824 */ /* 0x100fe200078e0a03 */
[----:B------:R-:W-:Y:S01]  /*1010*/  ISETP.GT.U32.AND P1, PT, R3, R8, PT ;  /* 0x000000080300720c */ /* 0x000fe20003f24070 */
[----:B------:R-:W-:Y:S01]  /*1020*/  @!P6 IMAD.IADD R9, R9, 0x1, -R3 ;  /* 0x000000010909e824 */ /* 0x000fe200078e0a03 */
[----:B------:R-:W-:Y:S01]  /*1030*/  ISETP.GT.U32.AND P6, PT, R3, R11, PT ;  /* 0x0000000b0300720c */ /* 0x000fe20003fc4070 */
[----:B------:R-:W-:Y:S01]  /*1040*/  IMAD.HI.U32 R13, R5, R18, RZ ;  /* 0x00000012050d7227 */ /* 0x000fe200078e00ff */
[----:B------:R-:W-:-:S02]  /*1050*/  LOP3.LUT R35, R4, 0x50, RZ, 0xfc, !PT ;  /* 0x0000005004237812 */ /* 0x000fc400078efcff */
[----:B------:R-:W-:Y:S01]  /*1060*/  LOP3.LUT R37, R4, 0x4c, RZ, 0xfc, !PT ;  /* 0x0000004c04257812 */ /* 0x000fe200078efcff */
[----:B------:R-:W-:Y:S01]  /*1070*/  IMAD.HI.U32 R12, R5, R16, RZ ;  /* 0x00000010050c7227 */ /* 0x000fe200078e00ff */
[----:B------:R-:W-:Y:S02]  /*1080*/  IABS R34, R35 ;  /* 0x0000002300227213 */ /* 0x000fe40000000000 */
[----:B------:R-:W-:Y:S01]  /*1090*/  IABS R36, R37 ;  /* 0x0000002500247213 */ /* 0x000fe20000000000 */
[----:B------:R-:W-:Y:S01]  /*10a0*/  @!P0 IMAD.IADD R10, R10, 0x1, -R3 ;  /* 0x000000010a0a8824 */ /* 0x000fe200078e0a03 */
[----:B------:R-:W-:Y:S01]  /*10b0*/  ISETP.GE.AND P0, PT, R19, RZ, PT ;  /* 0x000000ff1300720c */ /* 0x000fe20003f06270 */
[----:B------:R-:W-:Y:S01]  /*10c0*/  IMAD.MOV R13, RZ, RZ, -R13 ;  /* 0x000000ffff0d7224 */ /* 0x000fe200078e0a0d */
[----:B------:R-:W-:Y:S01]  /*10d0*/  LOP3.LUT R19, R4, 0x68, RZ, 0xfc, !PT ;  /* 0x0000006804137812 */ /* 0x000fe200078efcff */
[--C-:B------:R-:W-:Y:S01]  /*10e0*/  @!P6 IMAD.IADD R11, R11, 0x1, -R3.reuse ;  /* 0x000000010b0be824 */ /* 0x100fe200078e0a03 */
[----:B------:R-:W-:Y:S01]  /*10f0*/  ISETP.GT.U32.AND P6, PT, R3, R10, PT ;  /* 0x0000000a0300720c */ /* 0x000fe20003fc4070 */
[----:B------:R-:W-:Y:S01]  /*1100*/  @!P1 IMAD.IADD R8, R8, 0x1, -R3 ;  /* 0x0000000108089824 */ /* 0x000fe200078e0a03 */
[----:B------:R-:W-:Y:S01]  /*1110*/  ISETP.GE.AND P1, PT, R17, RZ, PT ;  /* 0x000000ff1100720c */ /* 0x000fe20003f26270 */
[----:B------:R-:W-:Y:S01]  /*1120*/  IMAD.MOV R12, RZ, RZ, -R12 ;  /* 0x000000ffff0c7224 */ /* 0x000fe200078e0a0c */
[C---:B------:R-:W-:Y:S01]  /*1130*/  LOP3.LUT R38, R4.reuse, 0x4a, RZ, 0xfc, !PT ;  /* 0x0000004a04267812 */ /* 0x040fe200078efcff */
[----:B------:R-:W-:Y:S01]  /*1140*/  IMAD.MOV R14, RZ, RZ, -R14 ;  /* 0x000000ffff0e7224 */ /* 0x000fe200078e0a0e */
[C---:B------:R-:W-:Y:S01]  /*1150*/  LOP3.LUT R39, R4.reuse, 0x46, RZ, 0xfc, !PT ;  /* 0x0000004604277812 */ /* 0x040fe200078efcff */
[C---:B------:R-:W-:Y:S01]  /*1160*/  IMAD R13, R3.reuse, R13, R18 ;  /* 0x0000000d030d7224 */ /* 0x040fe200078e0212 */
[----:B------:R-:W-:Y:S01]  /*1170*/  IABS R18, R19 ;  /* 0x0000001300127213 */ /* 0x000fe20000000000 */
[C---:B------:R-:W-:Y:S01]  /*1180*/  IMAD R12, R3.reuse, R12, R16 ;  /* 0x0000000c030c7224 */ /* 0x040fe200078e0210 */
[----:B------:R-:W-:Y:S01]  /*1190*/  LOP3.LUT R40, R4, 0x44, RZ, 0xfc, !PT ;  /* 0x0000004404287812 */ /* 0x000fe200078efcff */
[C---:B------:R-:W-:Y:S01]  /*11a0*/  IMAD R14, R3.reuse, R14, R20 ;  /* 0x0000000e030e7224 */ /* 0x040fe200078e0214 */
[----:B------:R-:W-:Y:S01]  /*11b0*/  IABS R20, R24 ;  /* 0x0000001800147213 */ /* 0x000fe20000000000 */
[----:B------:R-:W-:Y:S01]  /*11c0*/  @!P2 IMAD.MOV R8, RZ, RZ, -R8 ;  /* 0x000000ffff08a224 */ /* 0x000fe200078e0a08 */
[C---:B------:R-:W-:Y:S01]  /*11d0*/  ISETP.GT.U32.AND P2, PT, R3.reuse, R13, PT ;  /* 0x0000000d0300720c */ /* 0x040fe20003f44070 */
[----:B------:R-:W-:Y:S01]  /*11e0*/  @!P5 IMAD.MOV R7, RZ, RZ, -R7 ;  /* 0x000000ffff07d224 */ /* 0x000fe200078e0a07 */
[C---:B------:R-:W-:Y:S01]  /*11f0*/  ISETP.GT.U32.AND P5, PT, R3.reuse, R11, PT ;  /* 0x0000000b0300720c */ /* 0x040fe20003fa4070 */
[----:B------:R-:W-:Y:S01]  /*1200*/  @!P3 IMAD.MOV R6, RZ, RZ, -R6 ;  /* 0x000000ffff06b224 */ /* 0x000fe200078e0a06 */
[C---:B------:R-:W-:Y:S01]  /*1210*/  ISETP.GT.U32.AND P3, PT, R3.reuse, R12, PT ;  /* 0x0000000c0300720c */ /* 0x040fe20003f64070 */
[----:B------:R-:W-:Y:S01]  /*1220*/  @!P6 IMAD.IADD R10, R10, 0x1, -R3 ;  /* 0x000000010a0ae824 */ /* 0x000fe200078e0a03 */
[----:B------:R-:W-:Y:S01]  /*1230*/  ISETP.GT.U32.AND P6, PT, R3, R14, PT ;  /* 0x0000000e0300720c */ /* 0x000fe20003fc4070 */
[----:B------:R-:W-:Y:S01]  /*1240*/  IMAD.HI.U32 R16, R5, R18, RZ ;  /* 0x0000001205107227 */ /* 0x000fe200078e00ff */
[----:B------:R-:W-:-:S02]  /*1250*/  LOP3.LUT R43, R4, 0x38, RZ, 0xfc, !PT ;  /* 0x00000038042b7812 */ /* 0x000fc400078efcff */
[C---:B------:R-:W-:Y:S01]  /*1260*/  LOP3.LUT R41, R4.reuse, 0x3a, RZ, 0xfc, !PT ;  /* 0x0000003a04297812 */ /* 0x040fe200078efcff */
[----:B------:R-:W-:Y:S01]  /*1270*/  IMAD.MOV R16, RZ, RZ, -R16 ;  /* 0x000000ffff107224 */ /* 0x000fe200078e0a10 */
[----:B------:R-:W-:Y:S01]  /*1280*/  LOP3.LUT R45, R4, 0x36, RZ, 0xfc, !PT ;  /* 0x00000036042d7812 */ /* 0x000fe200078efcff */
[--C-:B------:R-:W-:Y:S01]  /*1290*/  @!P2 IMAD.IADD R13, R13, 0x1, -R3.reuse ;  /* 0x000000010d0da824 */ /* 0x100fe200078e0a03 */
[----:B------:R-:W-:Y:S01]  /*12a0*/  IABS R42, R41 ;  /* 0x00000029002a7213 */ /* 0x000fe20000000000 */
[--C-:B------:R-:W-:Y:S01]  /*12b0*/  @!P5 IMAD.IADD R11, R11, 0x1, -R3.reuse ;  /* 0x000000010b0bd824 */ /* 0x100fe200078e0a03 */
[----:B------:R-:W-:Y:S01]  /*12c0*/  ISETP.GE.AND P5, PT, R22, RZ, PT ;  /* 0x000000ff1600720c */ /* 0x000fe20003fa6270 */
[--C-:B------:R-:W-:Y:S01]  /*12d0*/  @!P3 IMAD.IADD R12, R12, 0x1, -R3.reuse ;  /* 0x000000010c0cb824 */ /* 0x100fe200078e0a03 */
[----:B------:R-:W-:Y:S01]  /*12e0*/  ISETP.GE.AND P3, PT, R23, RZ, PT ;  /* 0x000000ff1700720c */ /* 0x000fe20003f66270 */
[C---:B------:R-:W-:Y:S01]  /*12f0*/  IMAD R16, R3.reuse, R16, R18 ;  /* 0x0000001003107224 */ /* 0x040fe200078e0212 */
[----:B------:R-:W-:Y:S01]  /*1300*/  LOP3.LUT R23, R4, 0x62, RZ, 0xfc, !PT ;  /* 0x0000006204177812 */ /* 0x000fe200078efcff */
[----:B------:R-:W-:Y:S01]  /*1310*/  @!P6 IMAD.IADD R14, R14, 0x1, -R3 ;  /* 0x000000010e0ee824 */ /* 0x000fe200078e0a03 */
[----:B------:R-:W-:Y:S01]  /*1320*/  ISETP.GT.U32.AND P6, PT, R3, R13, PT ;  /* 0x0000000d0300720c */ /* 0x000fe20003fc4070 */
[----:B------:R-:W-:Y:S01]  /*1330*/  IMAD.HI.U32 R17, R5, R20, RZ ;  /* 0x0000001405117227 */ /* 0x000fe200078e00ff */
[----:B------:R-:W-:-:S02]  /*1340*/  ISETP.GT.U32.AND P2, PT, R3, R12, PT ;  /* 0x0000000c0300720c */ /* 0x000fc40003f44070 */
[----:B------:R-:W-:Y:S01]  /*1350*/  IABS R22, R23 ;  /* 0x0000001700167213 */ /* 0x000fe20000000000 */
[----:B------:R-:W-:Y:S01]  /*1360*/  @!P0 IMAD.MOV R11, RZ, RZ, -R11 ;  /* 0x000000ffff0b8224 */ /* 0x000fe200078e0a0b */
[----:B------:R-:W-:Y:S01]  /*1370*/  ISETP.GT.U32.AND P0, PT, R3, R16, PT ;  /* 0x000000100300720c */ /* 0x000fe20003f04070 */
[----:B------:R-:W-:Y:S01]  /*1380*/  IMAD.MOV R17, RZ, RZ, -R17 ;  /* 0x000000ffff117224 */ /* 0x000fe200078e0a11 */
[C---:B------:R-:W-:Y:S01]  /*1390*/  LOP3.LUT R47, R4.reuse, 0x34, RZ, 0xfc, !PT ;  /* 0x00000034042f7812 */ /* 0x040fe200078efcff */
[----:B------:R-:W-:Y:S01]  /*13a0*/  @!P4 IMAD.MOV R9, RZ, RZ, -R9 ;  /* 0x000000ffff09c224 */ /* 0x000fe200078e0a09 */
[----:B------:R-:W-:Y:S01]  /*13b0*/  ISETP.GE.AND P4, PT, R21, RZ, PT ;  /* 0x000000ff1500720c */ /* 0x000fe20003f86270 */
[----:B------:R-:W-:Y:S01]  /*13c0*/  IMAD R17, R3, R17, R20 ;  /* 0x0000001103117224 */ /* 0x000fe200078e0214 */
[C---:B------:R-:W-:Y:S01]  /*13d0*/  LOP3.LUT R21, R4.reuse, 0x64, RZ, 0xfc, !PT ;  /* 0x0000006404157812 */ /* 0x040fe200078efcff */
[--C-:B------:R-:W-:Y:S01]  /*13e0*/  @!P6 IMAD.IADD R13, R13, 0x1, -R3.reuse ;  /* 0x000000010d0de824 */ /* 0x100fe200078e0a03 */
[----:B------:R-:W-:Y:S01]  /*13f0*/  LOP3.LUT R48, R4, 0x32, RZ, 0xfc, !PT ;  /* 0x0000003204307812 */ /* 0x000fe200078efcff */
[----:B------:R-:W-:Y:S01]  /*1400*/  @!P1 IMAD.MOV R10, RZ, RZ, -R10 ;  /* 0x000000ffff0a9224 */ /* 0x000fe200078e0a0a */
[C---:B------:R-:W-:Y:S01]  /*1410*/  ISETP.GT.U32.AND P6, PT, R3.reuse, R17, PT ;  /* 0x000000110300720c */ /* 0x040fe20003fc4070 */
[--C-:B------:R-:W-:Y:S01]  /*1420*/  @!P2 IMAD.IADD R12, R12, 0x1, -R3.reuse ;  /* 0x000000010c0ca824 */ /* 0x100fe200078e0a03 */
[----:B------:R-:W-:Y:S01]  /*1430*/  ISETP.GT.U32.AND P1, PT, R3, R14, PT ;  /* 0x0000000e0300720c */ /* 0x000fe20003f24070 */
[----:B------:R-:W-:Y:S01]  /*1440*/  @!P0 IMAD.IADD R16, R16, 0x1, -R3 ;  /* 0x0000000110108824 */ /* 0x000fe200078e0a03 */
[----:B------:R-:W-:Y:S01]  /*1450*/  ISETP.GE.AND P2, PT, R19, RZ, PT ;  /* 0x000000ff1300720c */ /* 0x000fe20003f46270 */
[----:B------:R-:W-:Y:S01]  /*1460*/  IMAD.HI.U32 R19, R5, R22, RZ ;  /* 0x0000001605137227 */ /* 0x000fe200078e00ff */
[----:B------:R-:W-:-:S02]  /*1470*/  IABS R20, R21 ;  /* 0x0000001500147213 */ /* 0x000fc40000000000 */
[----:B------:R-:W-:Y:S01]  /*1480*/  ISETP.GE.AND P0, PT, R21, RZ, PT ;  /* 0x000000ff1500720c */ /* 0x000fe20003f06270 */
[----:B------:R-:W-:Y:S01]  /*1490*/  @!P4 IMAD.MOV R12, RZ, RZ, -R12 ;  /* 0x000000ffff0cc224 */ /* 0x000fe200078e0a0c */
[----:B------:R-:W-:Y:S01]  /*14a0*/  ISETP.GT.U32.AND P4, PT, R3, R16, PT ;  /* 0x000000100300720c */ /* 0x000fe20003f84070 */
[----:B------:R-:W-:Y:S01]  /*14b0*/  IMAD.MOV R19, RZ, RZ, -R19 ;  /* 0x000000ffff137224 */ /* 0x000fe200078e0a13 */
[C---:B------:R-:W-:Y:S01]  /*14c0*/  LOP3.LUT R21, R4.reuse, 0x5c, RZ, 0xfc, !PT ;  /* 0x0000005c04157812 */ /* 0x040fe200078efcff */
[--C-:B------:R-:W-:Y:S01]  /*14d0*/  @!P6 IMAD.IADD R17, R17, 0x1, -R3.reuse ;  /* 0x000000011111e824 */ /* 0x100fe200078e0a03 */
[----:B------:R-:W-:Y:S01]  /*14e0*/  IABS R44, R48 ;  /* 0x00000030002c7213 */ /* 0x000fe20000000000 */
[----:B------:R-:W-:Y:S01]  /*14f0*/  IMAD.HI.U32 R18, R5, R20, RZ ;  /* 0x0000001405127227 */ /* 0x000fe200078e00ff */
[----:B------:R-:W-:Y:S02]  /*1500*/  LOP3.LUT R50, R4, 0x2c, RZ, 0xfc, !PT ;  /* 0x0000002c04327812 */ /* 0x000fe400078efcff */
[C---:B------:R-:W-:Y:S01]  /*1510*/  ISETP.GT.U32.AND P6, PT, R3.reuse, R17, PT ;  /* 0x000000110300720c */ /* 0x040fe20003fc4070 */
[--C-:B------:R-:W-:Y:S01]  /*1520*/  @!P1 IMAD.IADD R14, R14, 0x1, -R3.reuse ;  /* 0x000000010e0e9824 */ /* 0x100fe200078e0a03 */
[----:B------:R-:W-:Y:S01]  /*1530*/  ISETP.GE.AND P1, PT, R24, RZ, PT ;  /* 0x000000ff1800720c */ /* 0x000fe20003f26270 */
[C---:B------:R-:W-:Y:S01]  /*1540*/  IMAD R19, R3.reuse, R19, R22 ;  /* 0x0000001303137224 */ /* 0x040fe200078e0216 */
[----:B------:R-:W-:Y:S01]  /*1550*/  IABS R24, R25 ;  /* 0x0000001900187213 */ /* 0x000fe20000000000 */
[----:B------:R-:W-:Y:S01]  /*1560*/  IMAD.MOV R18, RZ, RZ, -R18 ;  /* 0x000000ffff127224 */ /* 0x000fe200078e0a12 */
[----:B------:R-:W-:Y:S01]  /*1570*/  LOP3.LUT R49, R4, 0x30, RZ, 0xfc, !PT ;  /* 0x0000003004317812 */ /* 0x000fe200078efcff */
[----:B------:R-:W-:Y:S01]  /*1580*/  @!P4 IMAD.IADD R16, R16, 0x1, -R3 ;  /* 0x000000011010c824 */ /* 0x000fe200078e0a03 */
[C---:B------:R-:W-:Y:S01]  /*1590*/  ISETP.GT.U32.AND P4, PT, R3.reuse, R19, PT ;  /* 0x000000130300720c */ /* 0x040fe20003f84070 */
[----:B------:R-:W-:Y:S01]  /*15a0*/  IMAD R18, R3, R18, R20 ;  /* 0x0000001203127224 */ /* 0x000fe200078e0214 */
[----:B------:R-:W-:Y:S01]  /*15b0*/  IABS R46, R49 ;  /* 0x00000031002e7213 */ /* 0x000fe20000000000 */
[----:B------:R-:W-:Y:S01]  /*15c0*/  IMAD.HI.U32 R20, R5, R24, RZ ;  /* 0x0000001805147227 */ /* 0x000fe200078e00ff */
[----:B------:R-:W-:-:S02]  /*15d0*/  LOP3.LUT R51, R4, 0x22, RZ, 0xfc, !PT ;  /* 0x0000002204337812 */ /* 0x000fc400078efcff */
[C---:B------:R-:W-:Y:S01]  /*15e0*/  LOP3.LUT R55, R4.reuse, 0x20, RZ, 0xfc, !PT ;  /* 0x0000002004377812 */ /* 0x040fe200078efcff */
[----:B------:R-:W-:Y:S01]  /*15f0*/  IMAD.MOV R20, RZ, RZ, -R20 ;  /* 0x000000ffff147224 */ /* 0x000fe200078e0a14 */
[----:B------:R-:W-:Y:S01]  /*1600*/  IABS R54, R51 ;  /* 0x0000003300367213 */ /* 0x000fe20000000000 */
[--C-:B------:R-:W-:Y:S01]  /*1610*/  @!P6 IMAD.IADD R17, R17, 0x1, -R3.reuse ;  /* 0x000000011111e824 */ /* 0x100fe200078e0a03 */
[----:B------:R-:W-:Y:S01]  /*1620*/  ISETP.GE.AND P6, PT, R25, RZ, PT ;  /* 0x000000ff1900720c */ /* 0x000fe20003fc6270 */
[----:B------:R-:W-:Y:S01]  /*1630*/  IMAD R20, R3, R20, R24 ;  /* 0x0000001403147224 */ /* 0x000fe200078e0218 */
[----:B------:R-:W-:Y:S01]  /*1640*/  IABS R24, R21 ;  /* 0x0000001500187213 */ /* 0x000fe20000000000 */
[----:B------:R-:W-:Y:S01]  /*1650*/  @!P4 IMAD.IADD R19, R19, 0x1, -R3 ;  /* 0x000000011313c824 */ /* 0x000fe200078e0a03 */
[----:B------:R-:W-:Y:S01]  /*1660*/  LOP3.LUT R25, R4, 0x5a, RZ, 0xfc, !PT ;  /* 0x0000005a04197812 */ /* 0x000fe200078efcff */
[----:B------:R-:W-:Y:S01]  /*1670*/  @!P1 IMAD.MOV R17, RZ, RZ, -R17 ;  /* 0x000000ffff119224 */ /* 0x000fe200078e0a11 */
[C---:B------:R-:W-:Y:S01]  /*1680*/  ISETP.GT.U32.AND P1, PT, R3.reuse, R20, PT ;  /* 0x000000140300720c */ /* 0x040fe20003f24070 */
[----:B------:R-:W-:Y:S01]  /*1690*/  @!P5 IMAD.MOV R13, RZ, RZ, -R13 ;  /* 0x000000ffff0dd224 */ /* 0x000fe200078e0a0d */
[C---:B------:R-:W-:Y:S01]  /*16a0*/  ISETP.GT.U32.AND P5, PT, R3.reuse, R18, PT ;  /* 0x000000120300720c */ /* 0x040fe20003fa4070 */
[----:B------:R-:W-:Y:S01]  /*16b0*/  @!P3 IMAD.MOV R14, RZ, RZ, -R14 ;  /* 0x000000ffff0eb224 */ /* 0x000fe200078e0a0e */
[----:B------:R-:W-:Y:S01]  /*16c0*/  ISETP.GT.U32.AND P4, PT, R3, R19, PT ;  /* 0x000000130300720c */ /* 0x000fe20003f84070 */
[----:B------:R-:W-:Y:S01]  /*16d0*/  @!P2 IMAD.MOV R16, RZ, RZ, -R16 ;  /* 0x000000ffff10a224 */ /* 0x000fe200078e0a10 */
[----:B------:R-:W-:Y:S01]  /*16e0*/  ISETP.GE.AND P3, PT, R23, RZ, PT ;  /* 0x000000ff1700720c */ /* 0x000fe20003f66270 */
[----:B------:R-:W-:Y:S01]  /*16f0*/  IMAD.HI.U32 R23, R5, R28, RZ ;  /* 0x0000001c05177227 */ /* 0x000fe200078e00ff */
[----:B------:R-:W-:-:S02]  /*1700*/  ISETP.GE.AND P2, PT, R21, RZ, PT ;  /* 0x000000ff1500720c */ /* 0x000fc40003f46270 */
[----:B------:R-:W-:Y:S01]  /*1710*/  IABS R26, R25 ;  /* 0x00000019001a7213 */ /* 0x000fe20000000000 */
[----:B------:R-:W-:Y:S01]  /*1720*/  IMAD.HI.U32 R21, R5, R24, RZ ;  /* 0x0000001805157227 */ /* 0x000fe200078e00ff */
[C---:B------:R-:W-:Y:S02]  /*1730*/  LOP3.LUT R57, R4.reuse, 0x1c, RZ, 0xfc, !PT ;  /* 0x0000001c04397812 */ /* 0x040fe400078efcff */
[----:B------:R-:W-:Y:S01]  /*1740*/  LOP3.LUT R69, R4, 0x4, RZ, 0xfc, !PT ;  /* 0x0000000404457812 */ /* 0x000fe200078efcff */
[----:B------:R-:W-:Y:S01]  /*1750*/  IMAD.MOV R21, RZ, RZ, -R21 ;  /* 0x000000ffff157224 */ /* 0x000fe200078e0a15 */
[----:B------:R-:W-:Y:S01]  /*1760*/  IABS R56, R57 ;  /* 0x0000003900387213 */ /* 0x000fe20000000000 */
[--C-:B------:R-:W-:Y:S01]  /*1770*/  @!P1 IMAD.IADD R20, R20, 0x1, -R3.reuse ;  /* 0x0000000114149824 */ /* 0x100fe200078e0a03 */
[----:B------:R-:W-:Y:S01]  /*1780*/  IABS R96, R69 ;  /* 0x0000004500607213 */ /* 0x000fe20000000000 */
[--C-:B------:R-:W-:Y:S01]  /*1790*/  @!P5 IMAD.IADD R18, R18, 0x1, -R3.reuse ;  /* 0x000000011212d824 */ /* 0x100fe200078e0a03 */
[C---:B------:R-:W-:Y:S01]  /*17a0*/  LOP3.LUT R67, R4.reuse, 0x6, RZ, 0xfc, !PT ;  /* 0x0000000604437812 */ /* 0x040fe200078efcff */
[----:B------:R-:W-:Y:S01]  /*17b0*/  @!P4 IMAD.IADD R19, R19, 0x1, -R3 ;  /* 0x000000011313c824 */ /* 0x000fe200078e0a03 */
[C---:B------:R-:W-:Y:S01]  /*17c0*/  ISETP.GT.U32.AND P1, PT, R3.reuse, R20, PT ;  /* 0x000000140300720c */ /* 0x040fe20003f24070 */
[C---:B------:R-:W-:Y:S01]  /*17d0*/  IMAD R21, R3.reuse, R21, R24 ;  /* 0x0000001503157224 */ /* 0x040fe200078e0218 */
[----:B------:R-:W-:Y:S01]  /*17e0*/  ISETP.GT.U32.AND P5, PT, R3, R18, PT ;  /* 0x000000120300720c */ /* 0x000fe20003fa4070 */
[----:B------:R-:W-:Y:S01]  /*17f0*/  IMAD.HI.U32 R22, R5, R26, RZ ;  /* 0x0000001a05167227 */ /* 0x000fe200078e00ff */
[----:B------:R-:W-:-:S02]  /*1800*/  LOP3.LUT R24, R4, 0x56, RZ, 0xfc, !PT ;  /* 0x0000005604187812 */ /* 0x000fc400078efcff */
[----:B------:R-:W-:Y:S01]  /*1810*/  ISETP.GE.AND P4, PT, R27, RZ, PT ;  /* 0x000000ff1b00720c */ /* 0x000fe20003f86270 */
[----:B------:R-:W-:Y:S01]  /*1820*/  @!P3 IMAD.MOV R19, RZ, RZ, -R19 ;  /* 0x000000ffff13b224 */ /* 0x000fe200078e0a13 */
[C---:B------:R-:W-:Y:S01]  /*1830*/  ISETP.GT.U32.AND P3, PT, R3.reuse, R21, PT ;  /* 0x000000150300720c */ /* 0x040fe20003f64070 */
[----:B------:R-:W-:Y:S01]  /*1840*/  IMAD.MOV R22, RZ, RZ, -R22 ;  /* 0x000000ffff167224 */ /* 0x000fe200078e0a16 */
[----:B------:R-:W-:Y:S01]  /*1850*/  IABS R94, R67 ;  /* 0x00000043005e7213 */ /* 0x000fe20000000000 */
[----:B------:R-:W-:Y:S01]  /*1860*/  IMAD.MOV R23, RZ, RZ, -R23 ;  /* 0x000000ffff177224 */ /* 0x000fe200078e0a17 */
[----:B------:R-:W-:Y:S01]  /*1870*/  LOP3.LUT R71, R4, 0x2, RZ, 0xfc, !PT ;  /* 0x0000000204477812 */ /* 0x000fe200078efcff */
[C---:B------:R-:W-:Y:S01]  /*1880*/  IMAD R22, R3.reuse, R22, R26 ;  /* 0x0000001603167224 */ /* 0x040fe200078e021a */
[----:B------:R-:W-:Y:S01]  /*1890*/  IABS R100, R4 ;  /* 0x0000000400647213 */ /* 0x000fe20000000000 */
[--C-:B------:R-:W-:Y:S01]  /*18a0*/  @!P1 IMAD.IADD R20, R20, 0x1, -R3.reuse ;  /* 0x0000000114149824 */ /* 0x100fe200078e0a03 */
[----:B------:R-:W-:Y:S01]  /*18b0*/  IABS R98, R71 ;  /* 0x0000004700627213 */ /* 0x000fe20000000000 */
[--C-:B------:R-:W-:Y:S01]  /*18c0*/  @!P5 IMAD.IADD R18, R18, 0x1, -R3.reuse ;  /* 0x000000011212d824 */ /* 0x100fe200078e0a03 */
[C---:B------:R-:W-:Y:S01]  /*18d0*/  ISETP.GT.U32.AND P1, PT, R3.reuse, R22, PT ;  /* 0x000000160300720c */ /* 0x040fe20003f24070 */
[----:B------:R-:W-:Y:S01]  /*18e0*/  IMAD R23, R3, R23, R28 ;  /* 0x0000001703177224 */ /* 0x000fe200078e021c */
[----:B------:R-:W-:Y:S01]  /*18f0*/  IABS R28, R24 ;  /* 0x00000018001c7213 */ /* 0x000fe20000000000 */
[----:B------:R-:W-:Y:S01]  /*1900*/  @!P3 IMAD.IADD R21, R21, 0x1, -R3 ;  /* 0x000000011515b824 */ /* 0x000fe200078e0a03 */
[----:B------:R-:W-:Y:S01]  /*1910*/  ISETP.GE.AND P5, PT, R25, RZ, PT ;  /* 0x000000ff1900720c */ /* 0x000fe20003fa6270 */
[----:B------:R-:W-:Y:S01]  /*1920*/  @!P0 IMAD.MOV R18, RZ, RZ, -R18 ;  /* 0x000000ffff128224 */ /* 0x000fe200078e0a12 */
[----:B------:R-:W-:Y:S01]  /*1930*/  ISETP.GE.AND P0, PT, R24, RZ, PT ;  /* 0x000000ff1800720c */ /* 0x000fe20003f06270 */
[----:B------:R-:W-:Y:S01]  /*1940*/  IMAD.HI.U32 R24, R5, R28, RZ ;  /* 0x0000001c05187227 */ /* 0x000fe200078e00ff */
[----:B------:R-:W-:-:S03]  /*1950*/  ISETP.GT.U32.AND P3, PT, R3, R21, PT ;  /* 0x000000150300720c */ /* 0x000fc60003f64070 */
[----:B------:R-:W-:Y:S02]  /*1960*/  IMAD.MOV R24, RZ, RZ, -R24 ;  /* 0x000000ffff187224 */ /* 0x000fe400078e0a18 */
[----:B------:R-:W-:Y:S02]  /*1970*/  @!P1 IMAD.IADD R22, R22, 0x1, -R3 ;  /* 0x0000000116169824 */ /* 0x000fe400078e0a03 */
[----:B------:R-:W-:Y:S01]  /*1980*/  @!P6 IMAD.MOV R20, RZ, RZ, -R20 ;  /* 0x000000ffff14e224 */ /* 0x000fe200078e0a14 */
[C---:B------:R-:W-:Y:S01]  /*1990*/  ISETP.GT.U32.AND P6, PT, R3.reuse, R23, PT ;  /* 0x000000170300720c */ /* 0x040fe20003fc4070 */
[C---:B------:R-:W-:Y:S01]  /*19a0*/  IMAD R24, R3.reuse, R24, R28 ;  /* 0x0000001803187224 */ /* 0x040fe200078e021c */
[----:B------:R-:W-:Y:S01]  /*19b0*/  ISETP.GT.U32.AND P1, PT, R3, R22, PT ;  /* 0x000000160300720c */ /* 0x000fe20003f24070 */
[----:B------:R-:W-:-:S04]  /*19c0*/  IMAD.HI.U32 R25, R5, R30, RZ ;  /* 0x0000001e05197227 */ /* 0x000fc800078e00ff */
[----:B------:R-:W-:Y:S01]  /*19d0*/  @!P3 IMAD.IADD R21, R21, 0x1, -R3 ;  /* 0x000000011515b824 */ /* 0x000fe200078e0a03 */
[----:B------:R-:W-:Y:S01]  /*19e0*/  ISETP.GT.U32.AND P3, PT, R3, R24, PT ;  /* 0x000000180300720c */ /* 0x000fe20003f64070 */
[----:B------:R-:W-:Y:S02]  /*19f0*/  IMAD.MOV R25, RZ, RZ, -R25 ;  /* 0x000000ffff197224 */ /* 0x000fe400078e0a19 */
[----:B------:R-:W-:-:S04]  /*1a00*/  IMAD.HI.U32 R26, R5, R32, RZ ;  /* 0x00000020051a7227 */ /* 0x000fc800078e00ff */
[----:B------:R-:W-:Y:S01]  /*1a10*/  IMAD R25, R3, R25, R30 ;  /* 0x0000001903197224 */ /* 0x000fe200078e021e */
[----:B------:R-:W-:Y:S01]  /*1a20*/  IABS R30, R38 ;  /* 0x00000026001e7213 */ /* 0x000fe20000000000 */
[--C-:B------:R-:W-:Y:S02]  /*1a30*/  @!P1 IMAD.IADD R22, R22, 0x1, -R3.reuse ;  /* 0x0000000116169824 */ /* 0x100fe400078e0a03 */
[--C-:B------:R-:W-:Y:S01]  /*1a40*/  @!P6 IMAD.IADD R23, R23, 0x1, -R3.reuse ;  /* 0x000000011717e824 */ /* 0x100fe200078e0a03 */
[C---:B------:R-:W-:Y:S01]  /*1a50*/  ISETP.GT.U32.AND P1, PT, R3.reuse, R25, PT ;  /* 0x000000190300720c */ /* 0x040fe20003f24070 */
[----:B------:R-:W-:Y:S02]  /*1a60*/  IMAD.MOV R26, RZ, RZ, -R26 ;  /* 0x000000ffff1a7224 */ /* 0x000fe400078e0a1a */
[----:B------:R-:W-:Y:S01]  /*1a70*/  @!P3 IMAD.IADD R24, R24, 0x1, -R3 ;  /* 0x000000011818b824 */ /* 0x000fe200078e0a03 */
[----:B------:R-:W-:Y:S01]  /*1a80*/  ISETP.GT.U32.AND P3, PT, R3, R23, PT ;  /* 0x000000170300720c */ /* 0x000fe20003f64070 */
[----:B------:R-:W-:-:S04]  /*1a90*/  IMAD.HI.U32 R27, R5, R34, RZ ;  /* 0x00000022051b7227 */ /* 0x000fc800078e00ff */
[----:B------:R-:W-:Y:S02]  /*1aa0*/  IMAD R26, R3, R26, R32 ;  /* 0x0000001a031a7224 */ /* 0x000fe400078e0220 */
[----:B------:R-:W-:Y:S02]  /*1ab0*/  IMAD.MOV R27, RZ, RZ, -R27 ;  /* 0x000000ffff1b7224 */ /* 0x000fe400078e0a1b */
[----:B------:R-:W-:Y:S01]  /*1ac0*/  @!P1 IMAD.IADD R25, R25, 0x1, -R3 ;  /* 0x0000000119199824 */ /* 0x000fe200078e0a03 */
[C---:B------:R-:W-:Y:S01]  /*1ad0*/  ISETP.GT.U32.AND P6, PT, R3.reuse, R26, PT ;  /* 0x0000001a0300720c */ /* 0x040fe20003fc4070 */
[C---:B------:R-:W-:Y:S01]  /*1ae0*/  IMAD R27, R3.reuse, R27, R34 ;  /* 0x0000001b031b7224 */ /* 0x040fe200078e0222 */
[----:B------:R-:W-:Y:S01]  /*1af0*/  IABS R34, R39 ;  /* 0x0000002700227213 */ /* 0x000fe20000000000 */
[----:B------:R-:W-:Y:S01]  /*1b00*/  @!P2 IMAD.MOV R21, RZ, RZ, -R21 ;  /* 0x000000ffff15a224 */ /* 0x000fe200078e0a15 */
[----:B------:R-:W-:Y:S01]  /*1b10*/  ISETP.GT.U32.AND P2, PT, R3, R25, PT ;  /* 0x000000190300720c */ /* 0x000fe20003f44070 */
[----:B------:R-:W-:Y:S01]  /*1b20*/  @!P3 IMAD.IADD R23, R23, 0x1, -R3 ;  /* 0x000000011717b824 */ /* 0x000fe200078e0a03 */
[----:B------:R-:W-:Y:S01]  /*1b30*/  ISETP.GT.U32.AND P3, PT, R3, R27, PT ;  /* 0x0000001b0300720c */ /* 0x000fe20003f64070 */
[----:B------:R-:W-:Y:S01]  /*1b40*/  IMAD.HI.U32 R28, R5, R36, RZ ;  /* 0x00000024051c7227 */ /* 0x000fe200078e00ff */
[----:B------:R-:W-:-:S03]  /*1b50*/  ISETP.GT.U32.AND P1, PT, R3, R24, PT ;  /* 0x000000180300720c */ /* 0x000fc60003f24070 */
[----:B------:R-:W-:Y:S02]  /*1b60*/  IMAD.MOV R28, RZ, RZ, -R28 ;  /* 0x000000ffff1c7224 */ /* 0x000fe400078e0a1c */
[--C-:B------:R-:W-:Y:S02]  /*1b70*/  @!P6 IMAD.IADD R26, R26, 0x1, -R3.reuse ;  /* 0x000000011a1ae824 */ /* 0x100fe400078e0a03 */
[----:B------:R-:W-:Y:S01]  /*1b80*/  IMAD R28, R3, R28, R36 ;  /* 0x0000001c031c7224 */ /* 0x000fe200078e0224 */
[----:B------:R-:W-:Y:S01]  /*1b90*/  LOP3.LUT R36, R4, 0x48, RZ, 0xfc, !PT ;  /* 0x0000004804247812 */ /* 0x000fe200078efcff */
[----:B------:R-:W-:Y:S01]  /*1ba0*/  IMAD.HI.U32 R29, R5, R30, RZ ;  /* 0x0000001e051d7227 */ /* 0x000fe200078e00ff */
[----:B------:R-:W-:Y:S02]  /*1bb0*/  ISETP.GT.U32.AND P6, PT, R3, R26, PT ;  /* 0x0000001a0300720c */ /* 0x000fe40003fc4070 */
[----:B------:R-:W-:Y:S01]  /*1bc0*/  IABS R32, R36 ;  /* 0x0000002400207213 */ /* 0x000fe20000000000 */
[--C-:B------:R-:W-:Y:S01]  /*1bd0*/  @!P2 IMAD.IADD R25, R25, 0x1, -R3.reuse ;  /* 0x000000011919a824 */ /* 0x100fe200078e0a03 */
[----:B------:R-:W-:Y:S01]  /*1be0*/  ISETP.GE.AND P2, PT, R31, RZ, PT ;  /* 0x000000ff1f00720c */ /* 0x000fe20003f46270 */
[----:B------:R-:W-:Y:S01]  /*1bf0*/  @!P3 IMAD.IADD R27, R27, 0x1, -R3 ;  /* 0x000000011b1bb824 */ /* 0x000fe200078e0a03 */
[----:B------:R-:W-:Y:S01]  /*1c00*/  ISETP.GE.AND P3, PT, R33, RZ, PT ;  /* 0x000000ff2100720c */ /* 0x000fe20003f66270 */
[----:B------:R-:W-:Y:S01]  /*1c10*/  IMAD.HI.U32 R31, R5, R34, RZ ;  /* 0x00000022051f7227 */ /* 0x000fe200078e00ff */
[----:B------:R-:W-:-:S03]  /*1c20*/  IABS R33, R40 ;  /* 0x0000002800217213 */ /* 0x000fc60000000000 */
[----:B------:R-:W-:Y:S02]  /*1c30*/  IMAD.MOV R29, RZ, RZ, -R29 ;  /* 0x000000ffff1d7224 */ /* 0x000fe400078e0a1d */
[----:B------:R-:W-:Y:S02]  /*1c40*/  IMAD.MOV R31, RZ, RZ, -R31 ;  /* 0x000000ffff1f7224 */ /* 0x000fe400078e0a1f */
[----:B------:R-:W-:Y:S02]  /*1c50*/  IMAD R29, R3, R29, R30 ;  /* 0x0000001d031d7224 */ /* 0x000fe400078e021e */
[----:B------:R-:W-:-:S04]  /*1c60*/  IMAD.HI.U32 R30, R5, R32, RZ ;  /* 0x00000020051e7227 */ /* 0x000fc800078e00ff */
[--C-:B------:R-:W-:Y:S01]  /*1c70*/  @!P6 IMAD.IADD R26, R26, 0x1, -R3.reuse ;  /* 0x000000011a1ae824 */ /* 0x100fe200078e0a03 */
[C---:B------:R-:W-:Y:S01]  /*1c80*/  ISETP.GT.U32.AND P6, PT, R3.reuse, R29, PT ;  /* 0x0000001d0300720c */ /* 0x040fe20003fc4070 */
[C---:B------:R-:W-:Y:S02]  /*1c90*/  IMAD R31, R3.reuse, R31, R34 ;  /* 0x0000001f031f7224 */ /* 0x040fe400078e0222 */
[----:B------:R-:W-:Y:S01]  /*1ca0*/  @!P1 IMAD.IADD R24, R24, 0x1, -R3 ;  /* 0x0000000118189824 */ /* 0x000fe200078e0a03 */
[C---:B------:R-:W-:Y:S01]  /*1cb0*/  ISETP.GT.U32.AND P1, PT, R3.reuse, R28, PT ;  /* 0x0000001c0300720c */ /* 0x040fe20003f24070 */
[----:B------:R-:W-:Y:S02]  /*1cc0*/  IMAD.MOV R30, RZ, RZ, -R30 ;  /* 0x000000ffff1e7224 */ /* 0x000fe400078e0a1e */
[----:B------:R-:W-:Y:S01]  /*1cd0*/  @!P3 IMAD.MOV R26, RZ, RZ, -R26 ;  /* 0x000000ffff1ab224 */ /* 0x000fe200078e0a1a */
[C---:B------:R-:W-:Y:S01]  /*1ce0*/  ISETP.GT.U32.AND P3, PT, R3.reuse, R31, PT ;  /* 0x0000001f0300720c */ /* 0x040fe20003f64070 */
[----:B------:R-:W-:-:S02]  /*1cf0*/  IMAD R30, R3, R30, R32 ;  /* 0x0000001e031e7224 */ /* 0x000fc400078e0220 */
[----:B------:R-:W-:Y:S01]  /*1d00*/  @!P5 IMAD.MOV R22, RZ, RZ, -R22 ;  /* 0x000000ffff16d224 */ /* 0x000fe200078e0a16 */
[C---:B------:R-:W-:Y:S01]  /*1d10*/  ISETP.GT.U32.AND P5, PT, R3.reuse, R27, PT ;  /* 0x0000001b0300720c */ /* 0x040fe20003fa4070 */
[----:B------:R-:W-:Y:S01]  /*1d20*/  @!P0 IMAD.MOV R24, RZ, RZ, -R24 ;  /* 0x000000ffff188224 */ /* 0x000fe200078e0a18 */
[----:B------:R-:W-:Y:S01]  /*1d30*/  ISETP.GT.U32.AND P0, PT, R3, R30, PT ;  /* 0x0000001e0300720c */ /* 0x000fe20003f04070 */
[----:B------:R-:W-:Y:S01]  /*1d40*/  IMAD.MOV.U32 R34, RZ, RZ, R33 ;  /* 0x000000ffff227224 */ /* 0x000fe200078e0021 */
[----:B------:R-:W-:Y:S01]  /*1d50*/  LOP3.LUT R33, R4, 0x42, RZ, 0xfc, !PT ;  /* 0x0000004204217812 */ /* 0x000fe200078efcff */
[--C-:B------:R-:W-:Y:S01]  /*1d60*/  @!P1 IMAD.IADD R28, R28, 0x1, -R3.reuse ;  /* 0x000000011c1c9824 */ /* 0x100fe200078e0a03 */
[----:B------:R-:W-:Y:S01]  /*1d70*/  ISETP.GE.AND P1, PT, R35, RZ, PT ;  /* 0x000000ff2300720c */ /* 0x000fe20003f26270 */
[--C-:B------:R-:W-:Y:S01]  /*1d80*/  @!P6 IMAD.IADD R29, R29, 0x1, -R3.reuse ;  /* 0x000000011d1de824 */ /* 0x100fe200078e0a03 */
[----:B------:R-:W-:Y:S01]  /*1d90*/  LOP3.LUT R35, R4, 0x3c, RZ, 0xfc, !PT ;  /* 0x0000003c04237812 */ /* 0x000fe200078efcff */
[----:B------:R-:W-:Y:S01]  /*1da0*/  @!P3 IMAD.IADD R31, R31, 0x1, -R3 ;  /* 0x000000011f1fb824 */ /* 0x000fe200078e0a03 */
[----:B------:R-:W-:Y:S01]  /*1db0*/  ISETP.GT.U32.AND P6, PT, R3, R28, PT ;  /* 0x0000001c0300720c */ /* 0x000fe20003fc4070 */
[----:B------:R-:W-:-:S03]  /*1dc0*/  IMAD.HI.U32 R32, R5, R34, RZ ;  /* 0x0000002205207227 */ /* 0x000fc600078e00ff */
[----:B------:R-:W-:Y:S01]  /*1dd0*/  ISETP.GT.U32.AND P3, PT, R3, R31, PT ;  /* 0x0000001f0300720c */ /* 0x000fe20003f64070 */
[----:B------:R-:W-:Y:S01]  /*1de0*/  @!P2 IMAD.MOV R25, RZ, RZ, -R25 ;  /* 0x000000ffff19a224 */ /* 0x000fe200078e0a19 */
[----:B------:R-:W-:Y:S01]  /*1df0*/  ISETP.GE.AND P2, PT, R37, RZ, PT ;  /* 0x000000ff2500720c */ /* 0x000fe20003f46270 */
[--C-:B------:R-:W-:Y:S01]  /*1e00*/  @!P5 IMAD.IADD R27, R27, 0x1, -R3.reuse ;  /* 0x000000011b1bd824 */ /* 0x100fe200078e0a03 */
[----:B------:R-:W-:Y:S01]  /*1e10*/  ISETP.GE.AND P5, PT, R38, RZ, PT ;  /* 0x000000ff2600720c */ /* 0x000fe20003fa6270 */
[----:B------:R-:W-:Y:S01]  /*1e20*/  @!P0 IMAD.IADD R30, R30, 0x1, -R3 ;  /* 0x000000011e1e8824 */ /* 0x000fe200078e0a03 */
[----:B------:R-:W-:Y:S01]  /*1e30*/  ISETP.GE.AND P0, PT, R40, RZ, PT ;  /* 0x000000ff2800720c */ /* 0x000fe20003f06270 */
[----:B------:R-:W-:Y:S01]  /*1e40*/  @!P4 IMAD.MOV R23, RZ, RZ, -R23 ;  /* 0x000000ffff17c224 */ /* 0x000fe200078e0a17 */
[C---:B------:R-:W-:Y:S01]  /*1e50*/  ISETP.GT.U32.AND P4, PT, R3.reuse, R29, PT ;  /* 0x0000001d0300720c */ /* 0x040fe20003f84070 */
[----:B------:R-:W-:Y:S01]  /*1e60*/  IMAD.MOV R32, RZ, RZ, -R32 ;  /* 0x000000ffff207224 */ /* 0x000fe200078e0a20 */
[----:B------:R-:W-:Y:S01]  /*1e70*/  IABS R40, R35 ;  /* 0x0000002300287213 */ /* 0x000fe20000000000 */
[----:B------:R-:W-:Y:S01]  /*1e80*/  @!P1 IMAD.MOV R27, RZ, RZ, -R27 ;  /* 0x000000ffff1b9224 */ /* 0x000fe200078e0a1b */
[C---:B------:R-:W-:Y:S01]  /*1e90*/  ISETP.GT.U32.AND P1, PT, R3.reuse, R30, PT ;  /* 0x0000001e0300720c */ /* 0x040fe20003f24070 */
[----:B------:R-:W-:Y:S01]  /*1ea0*/  IMAD R32, R3, R32, R34 ;  /* 0x0000002003207224 */ /* 0x000fe200078e0222 */
[----:B------:R-:W-:Y:S01]  /*1eb0*/  LOP3.LUT R34, R4, 0x40, RZ, 0xfc, !PT ;  /* 0x0000004004227812 */ /* 0x000fe200078efcff */
[--C-:B------:R-:W-:Y:S01]  /*1ec0*/  @!P6 IMAD.IADD R28, R28, 0x1, -R3.reuse ;  /* 0x000000011c1ce824 */ /* 0x100fe200078e0a03 */
[----:B------:R-:W-:Y:S01]  /*1ed0*/  ISETP.GE.AND P6, PT, R36, RZ, PT ;  /* 0x000000ff2400720c */ /* 0x000fe20003fc6270 */
[--C-:B------:R-:W-:Y:S01]  /*1ee0*/  @!P3 IMAD.IADD R31, R31, 0x1, -R3.reuse ;  /* 0x000000011f1fb824 */ /* 0x100fe200078e0a03 */
[----:B------:R-:W-:Y:S01]  /*1ef0*/  IABS R36, R33 ;  /* 0x0000002100247213 */ /* 0x000fe20000000000 */
[----:B------:R-:W-:Y:S01]  /*1f00*/  @!P2 IMAD.MOV R28, RZ, RZ, -R28 ;  /* 0x000000ffff1ca224 */ /* 0x000fe200078e0a1c */
[----:B------:R-:W-:Y:S01]  /*1f10*/  ISETP.GT.U32.AND P3, PT, R3, R32, PT ;  /* 0x000000200300720c */ /* 0x000fe20003f64070 */
[----:B------:R-:W-:Y:S01]  /*1f20*/  @!P4 IMAD.IADD R29, R29, 0x1, -R3 ;  /* 0x000000011d1dc824 */ /* 0x000fe200078e0a03 */
[----:B------:R-:W-:Y:S01]  /*1f30*/  ISETP.GE.AND P2, PT, R33, RZ, PT ;  /* 0x000000ff2100720c */ /* 0x000fe20003f46270 */
[----:B------:R-:W-:Y:S01]  /*1f40*/  IMAD.HI.U32 R33, R5, R36, RZ ;  /* 0x0000002405217227 */ /* 0x000fe200078e00ff */
[----:B------:R-:W-:-:S02]  /*1f50*/  IABS R38, R34 ;  /* 0x0000002200267213 */ /* 0x000fc40000000000 */
[----:B------:R-:W-:Y:S01]  /*1f60*/  ISETP.GE.AND P4, PT, R39, RZ, PT ;  /* 0x000000ff2700720c */ /* 0x000fe20003f86270 */
[----:B------:R-:W-:Y:S01]  /*1f70*/  @!P1 IMAD.IADD R30, R30, 0x1, -R3 ;  /* 0x000000011e1e9824 */ /* 0x000fe200078e0a03 */
[----:B------:R-:W-:Y:S01]  /*1f80*/  ISETP.GE.AND P1, PT, R35, RZ, PT ;  /* 0x000000ff2300720c */ /* 0x000fe20003f26270 */
[----:B------:R-:W-:Y:S01]  /*1f90*/  @!P5 IMAD.MOV R29, RZ, RZ, -R29 ;  /* 0x000000ffff1dd224 */ /* 0x000fe200078e0a1d */
[----:B------:R-:W-:Y:S01]  /*1fa0*/  ISETP.GE.AND P5, PT, R34, RZ, PT ;  /* 0x000000ff2200720c */ /* 0x000fe20003fa6270 */
[----:B------:R-:W-:Y:S02]  /*1fb0*/  IMAD.MOV R35, RZ, RZ, -R33 ;  /* 0x000000ffff237224 */ /* 0x000fe400078e0a21 */
[----:B------:R-:W-:-:S04]  /*1fc0*/  IMAD.HI.U32 R34, R5, R38, RZ ;  /* 0x0000002605227227 */ /* 0x000fc800078e00ff */
[C---:B------:R-:W-:Y:S01]  /*1fd0*/  IMAD R35, R3.reuse, R35, R36 ;  /* 0x0000002303237224 */ /* 0x040fe200078e0224 */
[----:B------:R-:W-:Y:S01]  /*1fe0*/  IABS R36, R43 ;  /* 0x0000002b00247213 */ /* 0x000fe20000000000 */
[----:B------:R-:W-:Y:S02]  /*1ff0*/  IMAD.MOV R34, RZ, RZ, -R34 ;  /* 0x000000ffff227224 */ /* 0x000fe400078e0a22 */
[----:B------:R-:W-:Y:S02]  /*2000*/  @!P3 IMAD.IADD R32, R32, 0x1, -R3 ;  /* 0x000000012020b824 */ /* 0x000fe400078e0a03 */
[C---:B------:R-:W-:Y:S02]  /*2010*/  IMAD R34, R3.reuse, R34, R38 ;  /* 0x0000002203227224 */ /* 0x040fe400078e0226 */
[----:B------:R-:W-:Y:S01]  /*2020*/  @!P6 IMAD.MOV R30, RZ, RZ, -R30 ;  /* 0x000000ffff1ee224 */ /* 0x000fe200078e0a1e */
[C---:B------:R-:W-:Y:S01]  /*2030*/  ISETP.GT.U32.AND P3, PT, R3.reuse, R32, PT ;  /* 0x000000200300720c */ /* 0x040fe20003f64070 */
[----:B------:R-:W-:Y:S01]  /*2040*/  IMAD.MOV.U32 R38, RZ, RZ, R36 ;  /* 0x000000ffff267224 */ /* 0x000fe200078e0024 */
[----:B------:R-:W-:Y:S01]  /*2050*/  ISETP.GT.U32.AND P6, PT, R3, R35, PT ;  /* 0x000000230300720c */ /* 0x000fe20003fc4070 */
[----:B------:R-:W-:-:S04]  /*2060*/  IMAD.HI.U32 R33, R5, R40, RZ ;  /* 0x0000002805217227 */ /* 0x000fc800078e00ff */
[----:B------:R-:W-:-:S04]  /*2070*/  IMAD.HI.U32 R36, R5, R42, RZ ;  /* 0x0000002a05247227 */ /* 0x000fc800078e00ff */
[----:B------:R-:W-:Y:S02]  /*2080*/  IMAD.MOV R33, RZ, RZ, -R33 ;  /* 0x000000ffff217224 */ /* 0x000fe400078e0a21 */
[----:B------:R-:W-:Y:S02]  /*2090*/  IMAD.MOV R36, RZ, RZ, -R36 ;  /* 0x000000ffff247224 */ /* 0x000fe400078e0a24 */
[C---:B------:R-:W-:Y:S01]  /*20a0*/  IMAD R33, R3.reuse, R33, R40 ;  /* 0x0000002103217224 */ /* 0x040fe200078e0228 */
[----:B------:R-:W-:Y:S01]  /*20b0*/  IABS R40, R45 ;  /* 0x0000002d00287213 */ /* 0x000fe20000000000 */
[----:B------:R-:W-:Y:S01]  /*20c0*/  @!P4 IMAD.MOV R31, RZ, RZ, -R31 ;  /* 0x000000ffff1fc224 */ /* 0x000fe200078e0a1f */
[C---:B------:R-:W-:Y:S01]  /*20d0*/  ISETP.GT.U32.AND P4, PT, R3.reuse, R34, PT ;  /* 0x000000220300720c */ /* 0x040fe20003f84070 */
[C---:B------:R-:W-:Y:S01]  /*20e0*/  IMAD R36, R3.reuse, R36, R42 ;  /* 0x0000002403247224 */ /* 0x040fe200078e022a */
[----:B------:R-:W-:Y:S01]  /*20f0*/  IABS R42, R47 ;  /* 0x0000002f002a7213 */ /* 0x000fe20000000000 */
[--C-:B------:R-:W-:Y:S01]  /*2100*/  @!P3 IMAD.IADD R32, R32, 0x1, -R3.reuse ;  /* 0x000000012020b824 */ /* 0x100fe200078e0a03 */
[----:B------:R-:W-:Y:S01]  /*2110*/  ISETP.GT.U32.AND P3, PT, R3, R33, PT ;  /* 0x000000210300720c */ /* 0x000fe20003f64070 */
[----:B------:R-:W-:Y:S01]  /*2120*/  @!P6 IMAD.IADD R35, R35, 0x1, -R3 ;  /* 0x000000012323e824 */ /* 0x000fe200078e0a03 */
[----:B------:R-:W-:Y:S01]  /*2130*/  ISETP.GT.U32.AND P6, PT, R3, R36, PT ;  /* 0x000000240300720c */ /* 0x000fe20003fc4070 */
[----:B------:R-:W-:-:S04]  /*2140*/  IMAD.HI.U32 R37, R5, R38, RZ ;  /* 0x0000002605257227 */ /* 0x000fc800078e00ff */
[----:B------:R-:W-:Y:S02]  /*2150*/  IMAD.MOV R37, RZ, RZ, -R37 ;  /* 0x000000ffff257224 */ /* 0x000fe400078e0a25 */
[--C-:B------:R-:W-:Y:S01]  /*2160*/  @!P4 IMAD.IADD R34, R34, 0x1, -R3.reuse ;  /* 0x000000012222c824 */ /* 0x100fe200078e0a03 */
[C---:B------:R-:W-:Y:S01]  /*2170*/  ISETP.GT.U32.AND P4, PT, R3.reuse, R35, PT ;  /* 0x000000230300720c */ /* 0x040fe20003f84070 */
[----:B------:R-:W-:Y:S02]  /*2180*/  IMAD R37, R3, R37, R38 ;  /* 0x0000002503257224 */ /* 0x000fe400078e0226 */
[--C-:B------:R-:W-:Y:S01]  /*2190*/  @!P3 IMAD.IADD R33, R33, 0x1, -R3.reuse ;  /* 0x000000012121b824 */ /* 0x100fe200078e0a03 */
[----:B------:R-:W-:Y:S01]  /*21a0*/  ISETP.GT.U32.AND P3, PT, R3, R34, PT ;  /* 0x000000220300720c */ /* 0x000fe20003f64070 */
[----:B------:R-:W-:Y:S02]  /*21b0*/  @!P6 IMAD.IADD R36, R36, 0x1, -R3 ;  /* 0x000000012424e824 */ /* 0x000fe400078e0a03 */
[----:B------:R-:W-:-:S03]  /*21c0*/  IMAD.HI.U32 R38, R5, R40, RZ ;  /* 0x0000002805267227 */ /* 0x000fc600078e00ff */
[----:B------:R-:W-:Y:S01]  /*21d0*/  ISETP.GT.U32.AND P6, PT, R3, R36, PT ;  /* 0x000000240300720c */ /* 0x000fe20003fc4070 */
[----:B------:R-:W-:Y:S02]  /*21e0*/  IMAD.MOV R38, RZ, RZ, -R38 ;  /* 0x000000ffff267224 */ /* 0x000fe400078e0a26 */
[----:B------:R-:W-:-:S04]  /*21f0*/  IMAD.HI.U32 R39, R5, R42, RZ ;  /* 0x0000002a05277227 */ /* 0x000fc800078e00ff */
[C---:B------:R-:W-:Y:S02]  /*2200*/  IMAD R38, R3.reuse, R38, R40 ;  /* 0x0000002603267224 */ /* 0x040fe400078e0228 */
[----:B------:R-:W-:Y:S02]  /*2210*/  IMAD.MOV R39, RZ, RZ, -R39 ;  /* 0x000000ffff277224 */ /* 0x000fe400078e0a27 */
[----:B------:R-:W-:Y:S01]  /*2220*/  @!P0 IMAD.MOV R32, RZ, RZ, -R32 ;  /* 0x000000ffff208224 */ /* 0x000fe200078e0a20 */
[C---:B------:R-:W-:Y:S01]  /*2230*/  ISETP.GT.U32.AND P0, PT, R3.reuse, R33, PT ;  /* 0x000000210300720c */ /* 0x040fe20003f04070 */
[--C-:B------:R-:W-:Y:S01]  /*2240*/  @!P3 IMAD.IADD R34, R34, 0x1, -R3.reuse ;  /* 0x000000012222b824 */ /* 0x100fe200078e0a03 */
[C---:B------:R-:W-:Y:S01]  /*2250*/  ISETP.GT.U32.AND P3, PT, R3.reuse, R38, PT ;  /* 0x000000260300720c */ /* 0x040fe20003f64070 */
[----:B------:R-:W-:Y:S02]  /*2260*/  IMAD R39, R3, R39, R42 ;  /* 0x0000002703277224 */ /* 0x000fe400078e022a */
[----:B------:R-:W-:-:S02]  /*2270*/  @!P6 IMAD.IADD R36, R36, 0x1, -R3 ;  /* 0x000000012424e824 */ /* 0x000fc400078e0a03 */
[----:B------:R-:W-:Y:S01]  /*2280*/  IMAD.HI.U32 R40, R5, R44, RZ ;  /* 0x0000002c05287227 */ /* 0x000fe200078e00ff */
[----:B------:R-:W-:-:S03]  /*2290*/  ISETP.GT.U32.AND P6, PT, R3, R39, PT ;  /* 0x000000270300720c */ /* 0x000fc60003fc4070 */
[----:B------:R-:W-:Y:S02]  /*22a0*/  IMAD.MOV R40, RZ, RZ, -R40 ;  /* 0x000000ffff287224 */ /* 0x000fe400078e0a28 */
[--C-:B------:R-:W-:Y:S01]  /*22b0*/  @!P0 IMAD.IADD R33, R33, 0x1, -R3.reuse ;  /* 0x0000000121218824 */ /* 0x100fe200078e0a03 */
[----:B------:R-:W-:Y:S01]  /*22c0*/  ISETP.GE.AND P0, PT, R41, RZ, PT ;  /* 0x000000ff2900720c */ /* 0x000fe20003f06270 */
[--C-:B------:R-:W-:Y:S01]  /*22d0*/  @!P3 IMAD.IADD R38, R38, 0x1, -R3.reuse ;  /* 0x000000012626b824 */ /* 0x100fe200078e0a03 */
[----:B------:R-:W-:Y:S01]  /*22e0*/  IABS R41, R50 ;  /* 0x0000003200297213 */ /* 0x000fe20000000000 */
[----:B------:R-:W-:Y:S01]  /*22f0*/  IMAD R40, R3, R40, R44 ;  /* 0x0000002803287224 */ /* 0x000fe200078e022c */
[----:B------:R-:W-:Y:S01]  /*2300*/  ISETP.GE.AND P3, PT, R45, RZ, PT ;  /* 0x000000ff2d00720c */ /* 0x000fe20003f66270 */
[--C-:B------:R-:W-:Y:S01]  /*2310*/  @!P4 IMAD.IADD R35, R35, 0x1, -R3.reuse ;  /* 0x000000012323c824 */ /* 0x100fe200078e0a03 */
[----:B------:R-:W-:Y:S01]  /*2320*/  ISETP.GT.U32.AND P4, PT, R3, R37, PT ;  /* 0x000000250300720c */ /* 0x000fe20003f84070 */
[----:B------:R-:W-:Y:S01]  /*2330*/  @!P6 IMAD.IADD R39, R39, 0x1, -R3 ;  /* 0x000000012727e824 */ /* 0x000fe200078e0a03 */
[----:B------:R-:W-:Y:S01]  /*2340*/  ISETP.GT.U32.AND P6, PT, R3, R38, PT ;  /* 0x000000260300720c */ /* 0x000fe20003fc4070 */
[----:B------:R-:W-:Y:S01]  /*2350*/  IMAD.MOV.U32 R44, RZ, RZ, R41 ;  /* 0x000000ffff2c7224 */ /* 0x000fe200078e0029 */
[----:B------:R-:W-:Y:S01]  /*2360*/  LOP3.LUT R45, R4, 0x26, RZ, 0xfc, !PT ;  /* 0x00000026042d7812 */ /* 0x000fe200078efcff */
[----:B------:R-:W-:-:S04]  /*2370*/  IMAD.HI.U32 R41, R5, R46, RZ ;  /* 0x0000002e05297227 */ /* 0x000fc800078e00ff */
[----:B------:R-:W-:Y:S02]  /*2380*/  IMAD.MOV R41, RZ, RZ, -R41 ;  /* 0x000000ffff297224 */ /* 0x000fe400078e0a29 */
[----:B------:R-:W-:Y:S01]  /*2390*/  @!P1 IMAD.MOV R33, RZ, RZ, -R33 ;  /* 0x000000ffff219224 */ /* 0x000fe200078e0a21 */
[C---:B------:R-:W-:Y:S01]  /*23a0*/  ISETP.GT.U32.AND P1, PT, R3.reuse, R40, PT ;  /* 0x000000280300720c */ /* 0x040fe20003f24070 */
[----:B------:R-:W-:Y:S02]  /*23b0*/  IMAD R41, R3, R41, R46 ;  /* 0x0000002903297224 */ /* 0x000fe400078e022e */
[--C-:B------:R-:W-:Y:S02]  /*23c0*/  @!P6 IMAD.IADD R38, R38, 0x1, -R3.reuse ;  /* 0x000000012626e824 */ /* 0x100fe400078e0a03 */
[----:B------:R-:W-:Y:S01]  /*23d0*/  @!P4 IMAD.IADD R37, R37, 0x1, -R3 ;  /* 0x000000012525c824 */ /* 0x000fe200078e0a03 */
[----:B------:R-:W-:Y:S01]  /*23e0*/  ISETP.GT.U32.AND P6, PT, R3, R41, PT ;  /* 0x000000290300720c */ /* 0x000fe20003fc4070 */
[----:B------:R-:W-:Y:S01]  /*23f0*/  @!P2 IMAD.MOV R35, RZ, RZ, -R35 ;  /* 0x000000ffff23a224 */ /* 0x000fe200078e0a23 */
[----:B------:R-:W-:Y:S01]  /*2400*/  ISETP.GE.AND P4, PT, R43, RZ, PT ;  /* 0x000000ff2b00720c */ /* 0x000fe20003f86270 */
[----:B------:R-:W-:Y:S01]  /*2410*/  IMAD.HI.U32 R42, R5, R44, RZ ;  /* 0x0000002c052a7227 */ /* 0x000fe200078e00ff */
[----:B------:R-:W-:-:S02]  /*2420*/  ISETP.GT.U32.AND P2, PT, R3, R37, PT ;  /* 0x000000250300720c */ /* 0x000fc40003f44070 */
[----:B------:R-:W-:Y:S01]  /*2430*/  LOP3.LUT R43, R4, 0x2a, RZ, 0xfc, !PT ;  /* 0x0000002a042b7812 */ /* 0x000fe200078efcff */
[----:B------:R-:W-:Y:S01]  /*2440*/  @!P5 IMAD.MOV R34, RZ, RZ, -R34 ;  /* 0x000000ffff22d224 */ /* 0x000fe200078e0a22 */
[----:B------:R-:W-:Y:S01]  /*2450*/  ISETP.GT.U32.AND P5, PT, R3, R39, PT ;  /* 0x000000270300720c */ /* 0x000fe20003fa4070 */
[----:B------:R-:W-:Y:S01]  /*2460*/  IMAD.MOV R42, RZ, RZ, -R42 ;  /* 0x000000ffff2a7224 */ /* 0x000fe200078e0a2a */
[----:B------:R-:W-:Y:S01]  /*2470*/  IABS R46, R43 ;  /* 0x0000002b002e7213 */ /* 0x000fe20000000000 */
[----:B------:R-:W-:Y:S01]  /*2480*/  @!P0 IMAD.MOV R36, RZ, RZ, -R36 ;  /* 0x000000ffff248224 */ /* 0x000fe200078e0a24 */
[----:B------:R-:W-:Y:S01]  /*2490*/  ISETP.GE.AND P0, PT, R47, RZ, PT ;  /* 0x000000ff2f00720c */ /* 0x000fe20003f06270 */
[--C-:B------:R-:W-:Y:S02]  /*24a0*/  @!P6 IMAD.IADD R41, R41, 0x1, -R3.reuse ;  /* 0x000000012929e824 */ /* 0x100fe400078e0a03 */
[--C-:B------:R-:W-:Y:S02]  /*24b0*/  @!P1 IMAD.IADD R40, R40, 0x1, -R3.reuse ;  /* 0x0000000128289824 */ /* 0x100fe400078e0a03 */
[C---:B------:R-:W-:Y:S01]  /*24c0*/  IMAD R42, R3.reuse, R42, R44 ;  /* 0x0000002a032a7224 */ /* 0x040fe200078e022c */
[----:B------:R-:W-:Y:S01]  /*24d0*/  ISETP.GT.U32.AND P6, PT, R3, R41, PT ;  /* 0x000000290300720c */ /* 0x000fe20003fc4070 */
[--C-:B------:R-:W-:Y:S01]  /*24e0*/  @!P2 IMAD.IADD R37, R37, 0x1, -R3.reuse ;  /* 0x000000012525a824 */ /* 0x100fe200078e0a03 */
[----:B------:R-:W-:Y:S01]  /*24f0*/  LOP3.LUT R44, R4, 0x28, RZ, 0xfc, !PT ;  /* 0x00000028042c7812 */ /* 0x000fe200078efcff */
[----:B------:R-:W-:Y:S01]  /*2500*/  @!P5 IMAD.IADD R39, R39, 0x1, -R3 ;  /* 0x000000012727d824 */ /* 0x000fe200078e0a03 */
[----:B------:R-:W-:Y:S01]  /*2510*/  ISETP.GT.U32.AND P1, PT, R3, R40, PT ;  /* 0x000000280300720c */ /* 0x000fe20003f24070 */
[----:B------:R-:W-:Y:S01]  /*2520*/  @!P3 IMAD.MOV R38, RZ, RZ, -R38 ;  /* 0x000000ffff26b224 */ /* 0x000fe200078e0a26 */
[----:B------:R-:W-:Y:S01]  /*2530*/  ISETP.GE.AND P2, PT, R48, RZ, PT ;  /* 0x000000ff3000720c */ /* 0x000fe20003f46270 */
[----:B------:R-:W-:Y:S01]  /*2540*/  @!P0 IMAD.MOV R39, RZ, RZ, -R39 ;  /* 0x000000ffff278224 */ /* 0x000fe200078e0a27 */
[----:B------:R-:W-:Y:S01]  /*2550*/  IABS R48, R44 ;  /* 0x0000002c00307213 */ /* 0x000fe20000000000 */
[----:B------:R-:W-:Y:S01]  /*2560*/  @!P4 IMAD.MOV R37, RZ, RZ, -R37 ;  /* 0x000000ffff25c224 */ /* 0x000fe200078e0a25 */
[----:B------:R-:W-:Y:S01]  /*2570*/  ISETP.GE.AND P3, PT, R43, RZ, PT ;  /* 0x000000ff2b00720c */ /* 0x000fe20003f66270 */
[----:B------:R-:W-:Y:S01]  /*2580*/  IMAD.HI.U32 R43, R5, R46, RZ ;  /* 0x0000002e052b7227 */ /* 0x000fe200078e00ff */
[----:B------:R-:W-:-:S02]  /*2590*/  ISETP.GE.AND P0, PT, R44, RZ, PT ;  /* 0x000000ff2c00720c */ /* 0x000fc40003f06270 */
[----:B------:R-:W-:Y:S01]  /*25a0*/  ISETP.GE.AND P5, PT, R49, RZ, PT ;  /* 0x000000ff3100720c */ /* 0x000fe20003fa6270 */
[----:B------:R-:W-:Y:S01]  /*25b0*/  @!P6 IMAD.IADD R41, R41, 0x1, -R3 ;  /* 0x000000012929e824 */ /* 0x000fe200078e0a03 */
[----:B------:R-:W-:Y:S01]  /*25c0*/  ISETP.GT.U32.AND P6, PT, R3, R42, PT ;  /* 0x0000002a0300720c */ /* 0x000fe20003fc4070 */
[----:B------:R-:W-:Y:S01]  /*25d0*/  IMAD.HI.U32 R44, R5, R48, RZ ;  /* 0x00000030052c7227 */ /* 0x000fe200078e00ff */
[----:B------:R-:W-:Y:S02]  /*25e0*/  ISETP.GE.AND P4, PT, R50, RZ, PT ;  /* 0x000000ff3200720c */ /* 0x000fe40003f86270 */
[----:B------:R-:W-:Y:S01]  /*25f0*/  IABS R50, R45 ;  /* 0x0000002d00327213 */ /* 0x000fe20000000000 */
[----:B------:R-:W-:Y:S01]  /*2600*/  IMAD.MOV R43, RZ, RZ, -R43 ;  /* 0x000000ffff2b7224 */ /* 0x000fe200078e0a2b */
[----:B------:R-:W-:Y:S01]  /*2610*/  LOP3.LUT R49, R4, 0x24, RZ, 0xfc, !PT ;  /* 0x0000002404317812 */ /* 0x000fe200078efcff */
[----:B------:R-:W-:Y:S02]  /*2620*/  IMAD.MOV R47, RZ, RZ, -R44 ;  /* 0x000000ffff2f7224 */ /* 0x000fe400078e0a2c */
[--C-:B------:R-:W-:Y:S01]  /*2630*/  @!P1 IMAD.IADD R40, R40, 0x1, -R3.reuse ;  /* 0x0000000128289824 */ /* 0x100fe200078e0a03 */
[----:B------:R-:W-:Y:S01]  /*2640*/  ISETP.GE.AND P1, PT, R45, RZ, PT ;  /* 0x000000ff2d00720c */ /* 0x000fe20003f26270 */
[----:B------:R-:W-:Y:S01]  /*2650*/  IMAD R44, R3, R43, R46 ;  /* 0x0000002b032c7224 */ /* 0x000fe200078e022e */
[----:B------:R-:W-:Y:S01]  /*2660*/  IABS R52, R49 ;  /* 0x0000003100347213 */ /* 0x000fe20000000000 */
[----:B------:R-:W-:-:S02]  /*2670*/  @!P6 IMAD.IADD R42, R42, 0x1, -R3 ;  /* 0x000000012a2ae824 */ /* 0x000fc400078e0a03 */
[C---:B------:R-:W-:Y:S01]  /*2680*/  IMAD R46, R3.reuse, R47, R48 ;  /* 0x0000002f032e7224 */ /* 0x040fe200078e0230 */
[----:B------:R-:W-:Y:S01]  /*2690*/  IABS R47, R55 ;  /* 0x00000037002f7213 */ /* 0x000fe20000000000 */
[----:B------:R-:W-:Y:S01]  /*26a0*/  @!P2 IMAD.MOV R40, RZ, RZ, -R40 ;  /* 0x000000ffff28a224 */ /* 0x000fe200078e0a28 */
[----:B------:R-:W-:Y:S01]  /*26b0*/  ISETP.GT.U32.AND P6, PT, R3, R42, PT ;  /* 0x0000002a0300720c */ /* 0x000fe20003fc4070 */
[----:B------:R-:W-:Y:S01]  /*26c0*/  IMAD.HI.U32 R45, R5, R50, RZ ;  /* 0x00000032052d7227 */ /* 0x000fe200078e00ff */
[----:B------:R-:W-:-:S03]  /*26d0*/  ISETP.GT.U32.AND P2, PT, R3, R44, PT ;  /* 0x0000002c0300720c */ /* 0x000fc60003f44070 */
[----:B------:R-:W-:Y:S01]  /*26e0*/  @!P5 IMAD.MOV R41, RZ, RZ, -R41 ;  /* 0x000000ffff29d224 */ /* 0x000fe200078e0a29 */
[----:B------:R-:W-:Y:S01]  /*26f0*/  ISETP.GT.U32.AND P5, PT, R3, R46, PT ;  /* 0x0000002e0300720c */ /* 0x000fe20003fa4070 */
[----:B------:R-:W-:Y:S02]  /*2700*/  IMAD.MOV R45, RZ, RZ, -R45 ;  /* 0x000000ffff2d7224 */ /* 0x000fe400078e0a2d */
[----:B------:R-:W-:-:S04]  /*2710*/  IMAD.HI.U32 R43, R5, R52, RZ ;  /* 0x00000034052b7227 */ /* 0x000fc800078e00ff */
[----:B------:R-:W-:Y:S02]  /*2720*/  IMAD R48, R3, R45, R50 ;  /* 0x0000002d03307224 */ /* 0x000fe400078e0232 */
[----:B------:R-:W-:Y:S02]  /*2730*/  IMAD.MOV R43, RZ, RZ, -R43 ;  /* 0x000000ffff2b7224 */ /* 0x000fe400078e0a2b */
[----:B------:R-:W-:-:S04]  /*2740*/  IMAD.HI.U32 R45, R5, R54, RZ ;  /* 0x00000036052d7227 */ /* 0x000fc800078e00ff */
[C---:B------:R-:W-:Y:S02]  /*2750*/  IMAD R50, R3.reuse, R43, R52 ;  /* 0x0000002b03327224 */ /* 0x040fe400078e0234 */
[--C-:B------:R-:W-:Y:S01]  /*2760*/  @!P6 IMAD.IADD R42, R42, 0x1, -R3.reuse ;  /* 0x000000012a2ae824 */ /* 0x100fe200078e0a03 */
[C---:B------:R-:W-:Y:S01]  /*2770*/  ISETP.GT.U32.AND P6, PT, R3.reuse, R48, PT ;  /* 0x000000300300720c */ /* 0x040fe20003fc4070 */
[----:B------:R-:W-:Y:S02]  /*2780*/  @!P2 IMAD.IADD R44, R44, 0x1, -R3 ;  /* 0x000000012c2ca824 */ /* 0x000fe400078e0a03 */
[----:B------:R-:W-:Y:S02]  /*2790*/  IMAD.MOV R45, RZ, RZ, -R45 ;  /* 0x000000ffff2d7224 */ /* 0x000fe400078e0a2d */
[----:B------:R-:W-:Y:S01]  /*27a0*/  @!P5 IMAD.IADD R46, R46, 0x1, -R3 ;  /* 0x000000012e2ed824 */ /* 0x000fe200078e0a03 */
[C---:B------:R-:W-:Y:S01]  /*27b0*/  ISETP.GT.U32.AND P2, PT, R3.reuse, R44, PT ;  /* 0x0000002c0300720c */ /* 0x040fe20003f44070 */
[----:B------:R-:W-:Y:S01]  /*27c0*/  @!P4 IMAD.MOV R42, RZ, RZ, -R42 ;  /* 0x000000ffff2ac224 */ /* 0x000fe200078e0a2a */
[C---:B------:R-:W-:Y:S01]  /*27d0*/  ISETP.GT.U32.AND P4, PT, R3.reuse, R50, PT ;  /* 0x000000320300720c */ /* 0x040fe20003f84070 */
[C---:B------:R-:W-:Y:S01]  /*27e0*/  IMAD R52, R3.reuse, R45, R54 ;  /* 0x0000002d03347224 */ /* 0x040fe200078e0236 */
[----:B------:R-:W-:Y:S01]  /*27f0*/  ISETP.GT.U32.AND P5, PT, R3, R46, PT ;  /* 0x0000002e0300720c */ /* 0x000fe20003fa4070 */
[----:B------:R-:W-:Y:S01]  /*2800*/  IMAD.MOV.U32 R54, RZ, RZ, R47 ;  /* 0x000000ffff367224 */ /* 0x000fe200078e002f */
[----:B------:R-:W-:Y:S01]  /*2810*/  LOP3.LUT R47, R4, 0x1a, RZ, 0xfc, !PT ;  /* 0x0000001a042f7812 */ /* 0x000fe200078efcff */
[----:B------:R-:W-:-:S02]  /*2820*/  @!P6 IMAD.IADD R48, R48, 0x1, -R3 ;  /* 0x000000013030e824 */ /* 0x000fc400078e0a03 */
[----:B------:R-:W-:Y:S01]  /*2830*/  IMAD.HI.U32 R43, R5, R54, RZ ;  /* 0x00000036052b7227 */ /* 0x000fe200078e00ff */
[----:B------:R-:W-:Y:S02]  /*2840*/  IABS R60, R47 ;  /* 0x0000002f003c7213 */ /* 0x000fe40000000000 */
[C---:B------:R-:W-:Y:S01]  /*2850*/  ISETP.GT.U32.AND P6, PT, R3.reuse, R48, PT ;  /* 0x000000300300720c */ /* 0x040fe20003fc4070 */
[----:B------:R-:W-:Y:S02]  /*2860*/  IMAD.MOV R43, RZ, RZ, -R43 ;  /* 0x000000ffff2b7224 */ /* 0x000fe400078e0a2b */
[--C-:B------:R-:W-:Y:S01]  /*2870*/  @!P2 IMAD.IADD R44, R44, 0x1, -R3.reuse ;  /* 0x000000012c2ca824 */ /* 0x100fe200078e0a03 */
[C---:B------:R-:W-:Y:S01]  /*2880*/  ISETP.GT.U32.AND P2, PT, R3.reuse, R52, PT ;  /* 0x000000340300720c */ /* 0x040fe20003f44070 */
[----:B------:R-:W-:Y:S02]  /*2890*/  IMAD R54, R3, R43, R54 ;  /* 0x0000002b03367224 */ /* 0x000fe400078e0236 */
[----:B------:R-:W-:-:S02]  /*28a0*/  @!P4 IMAD.IADD R50, R50, 0x1, -R3 ;  /* 0x000000013232c824 */ /* 0x000fc400078e0a03 */
[----:B------:R-:W-:Y:S01]  /*28b0*/  @!P5 IMAD.IADD R46, R46, 0x1, -R3 ;  /* 0x000000012e2ed824 */ /* 0x000fe200078e0a03 */
[C---:B------:R-:W-:Y:S01]  /*28c0*/  ISETP.GT.U32.AND P5, PT, R3.reuse, R54, PT ;  /* 0x000000360300720c */ /* 0x040fe20003fa4070 */
[----:B------:R-:W-:Y:S01]  /*28d0*/  IMAD.MOV.U32 R58, RZ, RZ, R44 ;  /* 0x000000ffff3a7224 */ /* 0x000fe200078e002c */
[----:B------:R-:W-:Y:S01]  /*28e0*/  ISETP.GT.U32.AND P4, PT, R3, R50, PT ;  /* 0x000000320300720c */ /* 0x000fe20003f84070 */
[----:B------:R-:W-:-:S04]  /*28f0*/  IMAD.HI.U32 R43, R5, R56, RZ ;  /* 0x00000038052b7227 */ /* 0x000fc800078e00ff */
[----:B------:R-:W-:Y:S01]  /*2900*/  @!P3 IMAD.MOV R58, RZ, RZ, -R58 ;  /* 0x000000ffff3ab224 */ /* 0x000fe200078e0a3a */
[----:B------:R-:W-:Y:S01]  /*2910*/  ISETP.GE.AND P3, PT, R49, RZ, PT ;  /* 0x000000ff3100720c */ /* 0x000fe20003f66270 */
[----:B------:R-:W-:Y:S01]  /*2920*/  IMAD.HI.U32 R45, R5, R60, RZ ;  /* 0x0000003c052d7227 */ /* 0x000fe200078e00ff */
[----:B------:R-:W-:-:S03]  /*2930*/  LOP3.LUT R49, R4, 0x16, RZ, 0xfc, !PT ;  /* 0x0000001604317812 */ /* 0x000fc600078efcff */
[----:B------:R-:W-:Y:S02]  /*2940*/  IMAD.MOV R43, RZ, RZ, -R43 ;  /* 0x000000ffff2b7224 */ /* 0x000fe400078e0a2b */
[----:B------:R-:W-:Y:S01]  /*2950*/  @!P2 IMAD.IADD R52, R52, 0x1, -R3 ;  /* 0x000000013434a824 */ /* 0x000fe200078e0a03 */
[----:B------:R-:W-:Y:S01]  /*2960*/  ISETP.GE.AND P2, PT, R55, RZ, PT ;  /* 0x000000ff3700720c */ /* 0x000fe20003f46270 */
[----:B------:R-:W-:Y:S02]  /*2970*/  IMAD.MOV R45, RZ, RZ, -R45 ;  /* 0x000000ffff2d7224 */ /* 0x000fe400078e0a2d */
[C---:B------:R-:W-:Y:S01]  /*2980*/  IMAD R44, R3.reuse, R43, R56 ;  /* 0x0000002b032c7224 */ /* 0x040fe200078e0238 */
[----:B------:R-:W-:Y:S01]  /*2990*/  LOP3.LUT R43, R4, 0x18, RZ, 0xfc, !PT ;  /* 0x00000018042b7812 */ /* 0x000fe200078efcff */
[--C-:B------:R-:W-:Y:S01]  /*29a0*/  @!P5 IMAD.IADD R54, R54, 0x1, -R3.reuse ;  /* 0x000000013636d824 */ /* 0x100fe200078e0a03 */
[C---:B------:R-:W-:Y:S01]  /*29b0*/  ISETP.GT.U32.AND P5, PT, R3.reuse, R52, PT ;  /* 0x000000340300720c */ /* 0x040fe20003fa4070 */
[----:B------:R-:W-:Y:S01]  /*29c0*/  @!P4 IMAD.IADD R50, R50, 0x1, -R3 ;  /* 0x000000013232c824 */ /* 0x000fe200078e0a03 */
[C---:B------:R-:W-:Y:S01]  /*29d0*/  ISETP.GT.U32.AND P4, PT, R3.reuse, R44, PT ;  /* 0x0000002c0300720c */ /* 0x040fe20003f84070 */
[----:B------:R-:W-:-:S02]  /*29e0*/  IMAD R56, R3, R45, R60 ;  /* 0x0000002d03387224 */ /* 0x000fc400078e023c */
[----:B------:R-:W-:Y:S01]  /*29f0*/  IMAD.MOV.U32 R60, RZ, RZ, R46 ;  /* 0x000000ffff3c7224 */ /* 0x000fe200078e002e */
[----:B------:R-:W-:Y:S01]  /*2a00*/  IABS R46, R43 ;  /* 0x0000002b002e7213 */ /* 0x000fe20000000000 */
[----:B------:R-:W-:Y:S02]  /*2a10*/  IMAD.MOV.U32 R64, RZ, RZ, R50 ;  /* 0x000000ffff407224 */ /* 0x000fe400078e0032 */
[--C-:B------:R-:W-:Y:S01]  /*2a20*/  @!P6 IMAD.IADD R48, R48, 0x1, -R3.reuse ;  /* 0x000000013030e824 */ /* 0x100fe200078e0a03 */
[----:B------:R-:W-:Y:S01]  /*2a30*/  ISETP.GE.AND P6, PT, R51, RZ, PT ;  /* 0x000000ff3300720c */ /* 0x000fe20003fc6270 */
[----:B------:R-:W-:Y:S01]  /*2a40*/  @!P0 IMAD.MOV R60, RZ, RZ, -R60 ;  /* 0x000000ffff3c8224 */ /* 0x000fe200078e0a3c */
[C---:B------:R-:W-:Y:S01]  /*2a50*/  ISETP.GT.U32.AND P0, PT, R3.reuse, R54, PT ;  /* 0x000000360300720c */ /* 0x040fe20003f04070 */
[----:B------:R-:W-:Y:S01]  /*2a60*/  @!P3 IMAD.MOV R64, RZ, RZ, -R64 ;  /* 0x000000ffff40b224 */ /* 0x000fe200078e0a40 */
[----:B------:R-:W-:Y:S01]  /*2a70*/  ISETP.GT.U32.AND P3, PT, R3, R56, PT ;  /* 0x000000380300720c */ /* 0x000fe20003f64070 */
[--C-:B------:R-:W-:Y:S01]  /*2a80*/  @!P5 IMAD.IADD R52, R52, 0x1, -R3.reuse ;  /* 0x000000013434d824 */ /* 0x100fe200078e0a03 */
[----:B------:R-:W-:Y:S01]  /*2a90*/  ISETP.GE.AND P5, PT, R47, RZ, PT ;  /* 0x000000ff2f00720c */ /* 0x000fe20003fa6270 */
[--C-:B------:R-:W-:Y:S01]  /*2aa0*/  @!P4 IMAD.IADD R44, R44, 0x1, -R3.reuse ;  /* 0x000000012c2cc824 */ /* 0x100fe200078e0a03 */
[----:B------:R-:W-:Y:S01]  /*2ab0*/  LOP3.LUT R47, R4, 0x10, RZ, 0xfc, !PT ;  /* 0x00000010042f7812 */ /* 0x000fe200078efcff */
[----:B------:R-:W-:Y:S01]  /*2ac0*/  IMAD.MOV.U32 R66, RZ, RZ, R52 ;  /* 0x000000ffff427224 */ /* 0x000fe200078e0034 */
[----:B------:R-:W-:Y:S01]  /*2ad0*/  ISETP.GE.AND P4, PT, R49, RZ, PT ;  /* 0x000000ff3100720c */ /* 0x000fe20003f86270 */
[----:B------:R-:W-:Y:S01]  /*2ae0*/  IMAD.MOV.U32 R62, RZ, RZ, R48 ;  /* 0x000000ffff3e7224 */ /* 0x000fe200078e0030 */
[----:B------:R-:W-:Y:S01]  /*2af0*/  IABS R48, R49 ;  /* 0x0000003100307213 */ /* 0x000fe20000000000 */
[----:B------:R-:W-:Y:S01]  /*2b00*/  @!P6 IMAD.MOV R66, RZ, RZ, -R66 ;  /* 0x000000ffff42e224 */ /* 0x000fe200078e0a42 */
[----:B------:R-:W-:Y:S01]  /*2b10*/  ISETP.GT.U32.AND P6, PT, R3, R44, PT ;  /* 0x0000002c0300720c */ /* 0x000fe20003fc4070 */
[--C-:B------:R-:W-:Y:S01]  /*2b20*/  @!P0 IMAD.IADD R54, R54, 0x1, -R3.reuse ;  /* 0x0000000136368824 */ /* 0x100fe200078e0a03 */
[----:B------:R-:W-:Y:S01]  /*2b30*/  ISETP.GE.AND P0, PT, R43, RZ, PT ;  /* 0x000000ff2b00720c */ /* 0x000fe20003f06270 */
[----:B------:R-:W-:Y:S01]  /*2b40*/  @!P3 IMAD.IADD R56, R56, 0x1, -R3 ;  /* 0x000000013838b824 */ /* 0x000fe200078e0a03 */
[----:B------:R-:W-:Y:S01]  /*2b50*/  IABS R84, R47 ;  /* 0x0000002f00547213 */ /* 0x000fe20000000000 */
[----:B------:R-:W-:Y:S01]  /*2b60*/  IMAD.HI.U32 R43, R5, R46, RZ ;  /* 0x0000002e052b7227 */ /* 0x000fe200078e00ff */
[----:B------:R-:W-:-:S02]  /*2b70*/  LOP3.LUT R49, R4, 0xc, RZ, 0xfc, !PT ;  /* 0x0000000c04317812 */ /* 0x000fc400078efcff */
[----:B------:R-:W-:Y:S01]  /*2b80*/  ISETP.GT.U32.AND P3, PT, R3, R56, PT ;  /* 0x000000380300720c */ /* 0x000fe20003f64070 */
[----:B------:R-:W-:Y:S01]  /*2b90*/  IMAD.MOV R43, RZ, RZ, -R43 ;  /* 0x000000ffff2b7224 */ /* 0x000fe200078e0a2b */
[----:B------:R-:W-:Y:S01]  /*2ba0*/  IABS R88, R49 ;  /* 0x0000003100587213 */ /* 0x000fe20000000000 */
[----:B------:R-:W-:-:S04]  /*2bb0*/  IMAD.HI.U32 R45, R5, R48, RZ ;  /* 0x00000030052d7227 */ /* 0x000fc800078e00ff */
[C---:B------:R-:W-:Y:S01]  /*2bc0*/  IMAD R46, R3.reuse, R43, R46 ;  /* 0x0000002b032e7224 */ /* 0x040fe200078e022e */
[----:B------:R-:W-:Y:S01]  /*2bd0*/  LOP3.LUT R43, R4, 0x14, RZ, 0xfc, !PT ;  /* 0x00000014042b7812 */ /* 0x000fe200078efcff */
[----:B------:R-:W-:Y:S02]  /*2be0*/  @!P6 IMAD.IADD R44, R44, 0x1, -R3 ;  /* 0x000000012c2ce824 */ /* 0x000fe400078e0a03 */
[----:B------:R-:W-:Y:S01]  /*2bf0*/  IMAD.MOV R45, RZ, RZ, -R45 ;  /* 0x000000ffff2d7224 */ /* 0x000fe200078e0a2d */
[C---:B------:R-:W-:Y:S01]  /*2c00*/  ISETP.GT.U32.AND P6, PT, R3.reuse, R46, PT ;  /* 0x0000002e0300720c */ /* 0x040fe20003fc4070 */
[--C-:B------:R-:W-:Y:S01]  /*2c10*/  @!P3 IMAD.IADD R56, R56, 0x1, -R3.reuse ;  /* 0x000000013838b824 */ /* 0x100fe200078e0a03 */
[----:B------:R-:W-:Y:S01]  /*2c20*/  IABS R80, R43 ;  /* 0x0000002b00507213 */ /* 0x000fe20000000000 */
[C---:B------:R-:W-:Y:S01]  /*2c30*/  IMAD R48, R3.reuse, R45, R48 ;  /* 0x0000002d03307224 */ /* 0x040fe200078e0230 */
[C---:B------:R-:W-:Y:S01]  /*2c40*/  LOP3.LUT R45, R4.reuse, 0x12, RZ, 0xfc, !PT ;  /* 0x00000012042d7812 */ /* 0x040fe200078efcff */
[----:B------:R-:W-:Y:S01]  /*2c50*/  IMAD.MOV.U32 R74, RZ, RZ, R56 ;  /* 0x000000ffff4a7224 */ /* 0x000fe200078e0038 */
[----:B------:R-:W-:Y:S01]  /*2c60*/  LOP3.LUT R56, R4, 0x8, RZ, 0xfc, !PT ;  /* 0x0000000804387812 */ /* 0x000fe200078efcff */
[----:B------:R-:W-:Y:S01]  /*2c70*/  IMAD.MOV.U32 R68, RZ, RZ, R54 ;  /* 0x000000ffff447224 */ /* 0x000fe200078e0036 */
[----:B------:R-:W-:Y:S01]  /*2c80*/  IABS R82, R45 ;  /* 0x0000002d00527213 */ /* 0x000fe20000000000 */
[----:B------:R-:W-:Y:S01]  /*2c90*/  @!P5 IMAD.MOV R74, RZ, RZ, -R74 ;  /* 0x000000ffff4ad224 */ /* 0x000fe200078e0a4a */
[----:B------:R-:W-:Y:S01]  /*2ca0*/  ISETP.GT.U32.AND P5, PT, R3, R48, PT ;  /* 0x000000300300720c */ /* 0x000fe20003fa4070 */
[----:B------:R-:W-:Y:S01]  /*2cb0*/  @!P2 IMAD.MOV R68, RZ, RZ, -R68 ;  /* 0x000000ffff44a224 */ /* 0x000fe200078e0a44 */
[----:B------:R-:W-:Y:S01]  /*2cc0*/  ISETP.GE.AND P2, PT, R43, RZ, PT ;  /* 0x000000ff2b00720c */ /* 0x000fe20003f46270 */
[----:B------:R-:W-:Y:S01]  /*2cd0*/  @!P6 IMAD.IADD R46, R46, 0x1, -R3 ;  /* 0x000000012e2ee824 */ /* 0x000fe200078e0a03 */
[----:B------:R-:W-:Y:S01]  /*2ce0*/  ISETP.GE.AND P3, PT, R45, RZ, PT ;  /* 0x000000ff2d00720c */ /* 0x000fe20003f66270 */
[----:B------:R-:W-:Y:S01]  /*2cf0*/  IMAD.HI.U32 R43, R5, R80, RZ ;  /* 0x00000050052b7227 */ /* 0x000fe200078e00ff */
[----:B------:R-:W-:-:S02]  /*2d00*/  LOP3.LUT R54, R4, 0xa, RZ, 0xfc, !PT ;  /* 0x0000000a04367812 */ /* 0x000fc400078efcff */
[----:B------:R-:W-:Y:S01]  /*2d10*/  ISETP.GT.U32.AND P6, PT, R3, R46, PT ;  /* 0x0000002e0300720c */ /* 0x000fe20003fc4070 */
[----:B------:R-:W-:Y:S01]  /*2d20*/  IMAD.MOV.U32 R72, RZ, RZ, R44 ;  /* 0x000000ffff487224 */ /* 0x000fe200078e002c */
[----:B------:R-:W-:Y:S01]  /*2d30*/  IABS R90, R54 ;  /* 0x00000036005a7213 */ /* 0x000fe20000000000 */
[----:B------:R-:W-:Y:S01]  /*2d40*/  IMAD.MOV R43, RZ, RZ, -R43 ;  /* 0x000000ffff2b7224 */ /* 0x000fe200078e0a2b */
[----:B------:R-:W-:Y:S01]  /*2d50*/  IABS R92, R56 ;  /* 0x00000038005c7213 */ /* 0x000fe20000000000 */
[----:B------:R-:W-:Y:S02]  /*2d60*/  @!P5 IMAD.IADD R48, R48, 0x1, -R3 ;  /* 0x000000013030d824 */ /* 0x000fe400078e0a03 */
[----:B------:R-:W-:-:S03]  /*2d70*/  IMAD.HI.U32 R44, R5, R82, RZ ;  /* 0x00000052052c7227 */ /* 0x000fc600078e00ff */
[C---:B------:R-:W-:Y:S01]  /*2d80*/  ISETP.GT.U32.AND P5, PT, R3.reuse, R48, PT ;  /* 0x000000300300720c */ /* 0x040fe20003fa4070 */
[----:B------:R-:W-:Y:S02]  /*2d90*/  IMAD R80, R3, R43, R80 ;  /* 0x0000002b03507224 */ /* 0x000fe400078e0250 */
[----:B------:R-:W-:Y:S02]  /*2da0*/  IMAD.MOV R44, RZ, RZ, -R44 ;  /* 0x000000ffff2c7224 */ /* 0x000fe400078e0a2c */
[----:B------:R-:W-:-:S04]  /*2db0*/  IMAD.HI.U32 R43, R5, R84, RZ ;  /* 0x00000054052b7227 */ /* 0x000fc800078e00ff */
[----:B------:R-:W-:Y:S01]  /*2dc0*/  @!P6 IMAD.IADD R46, R46, 0x1, -R3 ;  /* 0x000000012e2ee824 */ /* 0x000fe200078e0a03 */
[C---:B------:R-:W-:Y:S01]  /*2dd0*/  ISETP.GT.U32.AND P6, PT, R3.reuse, R80, PT ;  /* 0x000000500300720c */ /* 0x040fe20003fc4070 */
[C---:B------:R-:W-:Y:S02]  /*2de0*/  IMAD R82, R3.reuse, R44, R82 ;  /* 0x0000002c03527224 */ /* 0x040fe400078e0252 */
[----:B------:R-:W-:Y:S02]  /*2df0*/  IMAD.MOV R45, RZ, RZ, -R43 ;  /* 0x000000ffff2d7224 */ /* 0x000fe400078e0a2b */
[----:B------:R-:W-:Y:S02]  /*2e00*/  IMAD.MOV.U32 R76, RZ, RZ, R46 ;  /* 0x000000ffff4c7224 */ /* 0x000fe400078e002e */
[C---:B------:R-:W-:Y:S02]  /*2e10*/  IMAD R84, R3.reuse, R45, R84 ;  /* 0x0000002d03547224 */ /* 0x040fe400078e0254 */
[----:B------:R-:W-:Y:S01]  /*2e20*/  @!P0 IMAD.MOV R76, RZ, RZ, -R76 ;  /* 0x000000ffff4c8224 */ /* 0x000fe200078e0a4c */
[C---:B------:R-:W-:Y:S01]  /*2e30*/  ISETP.GT.U32.AND P0, PT, R3.reuse, R82, PT ;  /* 0x000000520300720c */ /* 0x040fe20003f04070 */
[----:B------:R-:W-:Y:S01]  /*2e40*/  @!P5 IMAD.IADD R48, R48, 0x1, -R3 ;  /* 0x000000013030d824 */ /* 0x000fe200078e0a03 */
[----:B------:R-:W-:Y:S01]  /*2e50*/  ISETP.GT.U32.AND P5, PT, R3, R84, PT ;  /* 0x000000540300720c */ /* 0x000fe20003fa4070 */
[----:B------:R-:W-:-:S04]  /*2e60*/  IMAD.HI.U32 R43, R5, R90, RZ ;  /* 0x0000005a052b7227 */ /* 0x000fc800078e00ff */
[----:B------:R-:W-:Y:S02]  /*2e70*/  IMAD.MOV R43, RZ, RZ, -R43 ;  /* 0x000000ffff2b7224 */ /* 0x000fe400078e0a2b */
[----:B------:R-:W-:Y:S01]  /*2e80*/  @!P1 IMAD.MOV R62, RZ, RZ, -R62 ;  /* 0x000000ffff3e9224 */ /* 0x000fe200078e0a3e */
[----:B------:R-:W-:Y:S01]  /*2e90*/  ISETP.GE.AND P1, PT, R57, RZ, PT ;  /* 0x000000ff3900720c */ /* 0x000fe20003f26270 */
[----:B------:R-:W-:Y:S02]  /*2ea0*/  IMAD R90, R3, R43, R90 ;  /* 0x0000002b035a7224 */ /* 0x000fe400078e025a */
[--C-:B------:R-:W-:Y:S02]  /*2eb0*/  @!P0 IMAD.IADD R82, R82, 0x1, -R3.reuse ;  /* 0x0000000152528824 */ /* 0x100fe400078e0a03 */
[----:B------:R-:W-:Y:S02]  /*2ec0*/  @!P5 IMAD.IADD R84, R84, 0x1, -R3 ;  /* 0x000000015454d824 */ /* 0x000fe400078e0a03 */
[----:B------:R-:W-:Y:S01]  /*2ed0*/  IMAD.HI.U32 R43, R5, R92, RZ ;  /* 0x0000005c052b7227 */ /* 0x000fe200078e00ff */
[----:B------:R-:W-:-:S02]  /*2ee0*/  ISETP.GT.U32.AND P0, PT, R3, R82, PT ;  /* 0x000000520300720c */ /* 0x000fc40003f04070 */
[C---:B------:R-:W-:Y:S01]  /*2ef0*/  ISETP.GT.U32.AND P5, PT, R3.reuse, R84, PT ;  /* 0x000000540300720c */ /* 0x040fe20003fa4070 */
[----:B------:R-:W-:Y:S02]  /*2f00*/  IMAD.MOV R43, RZ, RZ, -R43 ;  /* 0x000000ffff2b7224 */ /* 0x000fe400078e0a2b */
[----:B------:R-:W-:Y:S02]  /*2f10*/  @!P6 IMAD.IADD R80, R80, 0x1, -R3 ;  /* 0x000000015050e824 */ /* 0x000fe400078e0a03 */
[----:B------:R-:W-:Y:S02]  /*2f20*/  IMAD R92, R3, R43, R92 ;  /* 0x0000002b035c7224 */ /* 0x000fe400078e025c */
[----:B------:R-:W-:Y:S01]  /*2f30*/  IMAD.HI.U32 R44, R5, R88, RZ ;  /* 0x00000058052c7227 */ /* 0x000fe200078e00ff */
[----:B------:R-:W-:-:S03]  /*2f40*/  ISETP.GT.U32.AND P6, PT, R3, R80, PT ;  /* 0x000000500300720c */ /* 0x000fc60003fc4070 */
[--C-:B------:R-:W-:Y:S01]  /*2f50*/  @!P0 IMAD.IADD R82, R82, 0x1, -R3.reuse ;  /* 0x0000000152528824 */ /* 0x100fe200078e0a03 */
[C---:B------:R-:W-:Y:S01]  /*2f60*/  ISETP.GT.U32.AND P0, PT, R3.reuse, R90, PT ;  /* 0x0000005a0300720c */ /* 0x040fe20003f04070 */
[----:B------:R-:W-:Y:S01]  /*2f70*/  @!P5 IMAD.IADD R84, R84, 0x1, -R3 ;  /* 0x000000015454d824 */ /* 0x000fe200078e0a03 */
[----:B------:R-:W-:Y:S01]  /*2f80*/  ISETP.GT.U32.AND P5, PT, R3, R92, PT ;  /* 0x0000005c0300720c */ /* 0x000fe20003fa4070 */
[----:B------:R-:W-:Y:S02]  /*2f90*/  IMAD.MOV R44, RZ, RZ, -R44 ;  /* 0x000000ffff2c7224 */ /* 0x000fe400078e0a2c */
[----:B------:R-:W-:Y:S01]  /*2fa0*/  @!P1 IMAD.MOV R72, RZ, RZ, -R72 ;  /* 0x000000ffff489224 */ /* 0x000fe200078e0a48 */
[----:B------:R-:W-:Y:S01]  /*2fb0*/  ISETP.GE.AND P1, PT, R47, RZ, PT ;  /* 0x000000ff2f00720c */ /* 0x000fe20003f26270 */
[----:B------:R-:W-:Y:S01]  /*2fc0*/  IMAD R88, R3, R44, R88 ;  /* 0x0000002c03587224 */ /* 0x000fe200078e0258 */
[----:B------:R-:W-:Y:S01]  /*2fd0*/  LEA.HI R47, R152, R0, RZ, 0x1a ;  /* 0x00000000982f7211 */ /* 0x000fe200078fd0ff */
[----:B------:R-:W-:-:S04]  /*2fe0*/  IMAD.HI.U32 R44, R5, R96, RZ ;  /* 0x00000060052c7227 */ /* 0x000fc800078e00ff */
[--C-:B------:R-:W-:Y:S02]  /*2ff0*/  @!P0 IMAD.IADD R90, R90, 0x1, -R3.reuse ;  /* 0x000000015a5a8824 */ /* 0x100fe400078e0a03 */
[----:B------:R-:W-:Y:S02]  /*3000*/  @!P5 IMAD.IADD R92, R92, 0x1, -R3 ;  /* 0x000000015c5cd824 */ /* 0x000fe400078e0a03 */
[----:B------:R-:W-:Y:S01]  /*3010*/  IMAD.MOV R44, RZ, RZ, -R44 ;  /* 0x000000ffff2c7224 */ /* 0x000fe200078e0a2c */
[----:B------:R-:W-:Y:S01]  /*3020*/  ISETP.GT.U32.AND P5, PT, R3, R90, PT ;  /* 0x0000005a0300720c */ /* 0x000fe20003fa4070 */
[----:B------:R-:W-:Y:S02]  /*3030*/  VIADD R51, R47, 0x7e ;  /* 0x0000007e2f337836 */ /* 0x000fe40000000000 */
[----:B------:R-:W-:-:S03]  /*3040*/  IMAD.HI.U32 R43, R5, R94, RZ ;  /* 0x0000005e052b7227 */ /* 0x000fc600078e00ff */
[----:B------:R-:W-:Y:S01]  /*3050*/  IABS R46, R51 ;  /* 0x00000033002e7213 */ /* 0x000fe20000000000 */
[----:B------:R-:W-:Y:S01]  /*3060*/  @!P6 IMAD.IADD R80, R80, 0x1, -R3 ;  /* 0x000000015050e824 */ /* 0x000fe200078e0a03 */
[C---:B------:R-:W-:Y:S01]  /*3070*/  ISETP.GT.U32.AND P6, PT, R3.reuse, R88, PT ;  /* 0x000000580300720c */ /* 0x040fe20003fc4070 */
[C---:B------:R-:W-:Y:S02]  /*3080*/  IMAD R96, R3.reuse, R44, R96 ;  /* 0x0000002c03607224 */ /* 0x040fe400078e0260 */
[----:B------:R-:W-:Y:S02]  /*3090*/  IMAD.MOV R43, RZ, RZ, -R43 ;  /* 0x000000ffff2b7224 */ /* 0x000fe400078e0a2b */
[----:B------:R-:W-:Y:S01]  /*30a0*/  @!P5 IMAD.IADD R90, R90, 0x1, -R3 ;  /* 0x000000015a5ad824 */ /* 0x000fe200078e0a03 */
[C---:B------:R-:W-:Y:S01]  /*30b0*/  ISETP.GT.U32.AND P5, PT, R3.reuse, R96, PT ;  /* 0x000000600300720c */ /* 0x040fe20003fa4070 */
[----:B------:R-:W-:Y:S02]  /*30c0*/  IMAD R94, R3, R43, R94 ;  /* 0x0000002b035e7224 */ /* 0x000fe400078e025e */
[----:B------:R-:W-:-:S04]  /*30d0*/  IMAD.HI.U32 R43, R5, R46, RZ ;  /* 0x0000002e052b7227 */ /* 0x000fc800078e00ff */
[----:B------:R-:W-:Y:S02]  /*30e0*/  VIADD R55, R47, 0x6e ;  /* 0x0000006e2f377836 */ /* 0x000fe40000000000 */
[----:B------:R-:W-:Y:S02]  /*30f0*/  IMAD.MOV R44, RZ, RZ, -R43 ;  /* 0x000000ffff2c7224 */ /* 0x000fe400078e0a2b */
[--C-:B------:R-:W-:Y:S01]  /*3100*/  @!P6 IMAD.IADD R88, R88, 0x1, -R3.reuse ;  /* 0x000000015858e824 */ /* 0x100fe200078e0a03 */
[----:B------:R-:W-:Y:S01]  /*3110*/  ISETP.GE.AND P6, PT, R49, RZ, PT ;  /* 0x000000ff3100720c */ /* 0x000fe20003fc6270 */
[----:B------:R-:W-:Y:S01]  /*3120*/  IMAD.MOV.U32 R78, RZ, RZ, R48 ;  /* 0x000000ffff4e7224 */ /* 0x000fe200078e0030 */
[----:B------:R-:W-:Y:S01]  /*3130*/  IABS R48, R55 ;  /* 0x0000003700307213 */ /* 0x000fe20000000000 */
[C---:B------:R-:W-:Y:S01]  /*3140*/  IMAD R46, R3.reuse, R44, R46 ;  /* 0x0000002c032e7224 */ /* 0x040fe200078e022e */
[C---:B------:R-:W-:Y:S01]  /*3150*/  ISETP.GT.U32.AND P0, PT, R3.reuse, R88, PT ;  /* 0x000000580300720c */ /* 0x040fe20003f04070 */
[----:B------:R-:W-:Y:S01]  /*3160*/  @!P4 IMAD.MOV R78, RZ, RZ, -R78 ;  /* 0x000000ffff4ec224 */ /* 0x000fe200078e0a4e */
[C---:B------:R-:W-:Y:S01]  /*3170*/  ISETP.GT.U32.AND P4, PT, R3.reuse, R92, PT ;  /* 0x0000005c0300720c */ /* 0x040fe20003f84070 */
[----:B------:R-:W-:Y:S01]  /*3180*/  @!P5 IMAD.IADD R96, R96, 0x1, -R3 ;  /* 0x000000016060d824 */ /* 0x000fe200078e0a03 */
[----:B------:R-:W-:Y:S01]  /*3190*/  ISETP.GT.U32.AND P5, PT, R3, R46, PT ;  /* 0x0000002e0300720c */ /* 0x000fe20003fa4070 */
[----:B------:R-:W-:-:S04]  /*31a0*/  IMAD.HI.U32 R45, R5, R98, RZ ;  /* 0x00000062052d7227 */ /* 0x000fc800078e00ff */
[----:B------:R-:W-:-:S04]  /*31b0*/  IMAD.HI.U32 R43, R5, R48, RZ ;  /* 0x00000030052b7227 */ /* 0x000fc800078e00ff */
[----:B------:R-:W-:Y:S02]  /*31c0*/  IMAD.MOV R45, RZ, RZ, -R45 ;  /* 0x000000ffff2d7224 */ /* 0x000fe400078e0a2d */
[----:B------:R-:W-:Y:S02]  /*31d0*/  VIADD R57, R47, 0x5e ;  /* 0x0000005e2f397836 */ /* 0x000fe40000000000 */
[----:B------:R-:W-:Y:S02]  /*31e0*/  IMAD.MOV R43, RZ, RZ, -R43 ;  /* 0x000000ffff2b7224 */ /* 0x000fe400078e0a2b */
[C---:B------:R-:W-:Y:S01]  /*31f0*/  IMAD R98, R3.reuse, R45, R98 ;  /* 0x0000002d03627224 */ /* 0x040fe200078e0262 */
[----:B------:R-:W-:Y:S01]  /*3200*/  IABS R50, R57 ;  /* 0x0000003900327213 */ /* 0x000fe20000000000 */
[C---:B------:R-:W-:Y:S02]  /*3210*/  IMAD R48, R3.reuse, R43, R48 ;  /* 0x0000002b03307224 */ /* 0x040fe400078e0230 */
[--C-:B------:R-:W-:Y:S01]  /*3220*/  @!P0 IMAD.IADD R88, R88, 0x1, -R3.reuse ;  /* 0x0000000158588824 */ /* 0x100fe200078e0a03 */
[C---:B------:R-:W-:Y:S01]  /*3230*/  ISETP.GT.U32.AND P0, PT, R3.reuse, R94, PT ;  /* 0x0000005e0300720c */ /* 0x040fe20003f04070 */
[----:B------:R-:W-:Y:S01]  /*3240*/  @!P4 IMAD.IADD R92, R92, 0x1, -R3 ;  /* 0x000000015c5cc824 */ /* 0x000fe200078e0a03 */
[----:B------:R-:W-:Y:S01]  /*3250*/  ISETP.GT.U32.AND P4, PT, R3, R98, PT ;  /* 0x000000620300720c */ /* 0x000fe20003f84070 */
[----:B------:R-:W-:-:S02]  /*3260*/  VIADD R59, R47, 0x4e ;  /* 0x0000004e2f3b7836 */ /* 0x000fc40000000000 */
[----:B------:R-:W-:Y:S01]  /*3270*/  @!P5 IMAD.IADD R46, R46, 0x1, -R3 ;  /* 0x000000012e2ed824 */ /* 0x000fe200078e0a03 */
[----:B------:R-:W-:Y:S01]  /*3280*/  ISETP.GT.U32.AND P5, PT, R3, R48, PT ;  /* 0x000000300300720c */ /* 0x000fe20003fa4070 */
[----:B------:R-:W-:Y:S01]  /*3290*/  IMAD.HI.U32 R44, R5, R50, RZ ;  /* 0x00000032052c7227 */ /* 0x000fe200078e00ff */
[----:B------:R-:W-:-:S03]  /*32a0*/  IABS R52, R59 ;  /* 0x0000003b00347213 */ /* 0x000fc60000000000 */
[----:B------:R-:W-:Y:S02]  /*32b0*/  IMAD.MOV R44, RZ, RZ, -R44 ;  /* 0x000000ffff2c7224 */ /* 0x000fe400078e0a2c */
[C---:B------:R-:W-:Y:S02]  /*32c0*/  VIADD R61, R47.reuse, 0x3e ;  /* 0x0000003e2f3d7836 */ /* 0x040fe40000000000 */
[----:B------:R-:W-:Y:S02]  /*32d0*/  VIADD R65, R47, 0x1e ;  /* 0x0000001e2f417836 */ /* 0x000fe40000000000 */
[----:B------:R-:W-:-:S03]  /*32e0*/  IMAD.HI.U32 R45, R5, R52, RZ ;  /* 0x00000034052d7227 */ /* 0x000fc600078e00ff */
[----:B------:R-:W-:Y:S01]  /*32f0*/  IABS R70, R65 ;  /* 0x0000004100467213 */ /* 0x000fe20000000000 */
[C---:B------:R-:W-:Y:S02]  /*3300*/  IMAD R50, R3.reuse, R44, R50 ;  /* 0x0000002c03327224 */ /* 0x040fe400078e0232 */
[--C-:B------:R-:W-:Y:S01]  /*3310*/  @!P0 IMAD.IADD R94, R94, 0x1, -R3.reuse ;  /* 0x000000015e5e8824 */ /* 0x100fe200078e0a03 */
[----:B------:R-:W-:Y:S01]  /*3320*/  ISETP.GE.AND P0, PT, R54, RZ, PT ;  /* 0x000000ff3600720c */ /* 0x000fe20003f06270 */
[----:B------:R-:W-:Y:S01]  /*3330*/  @!P4 IMAD.IADD R98, R98, 0x1, -R3 ;  /* 0x000000016262c824 */ /* 0x000fe200078e0a03 */
[----:B------:R-:W-:Y:S01]  /*3340*/  IABS R54, R61 ;  /* 0x0000003d00367213 */ /* 0x000fe20000000000 */
[----:B------:R-:W-:Y:S01]  /*3350*/  IMAD.MOV R45, RZ, RZ, -R45 ;  /* 0x000000ffff2d7224 */ /* 0x000fe200078e0a2d */
[----:B------:R-:W-:Y:S01]  /*3360*/  ISETP.GE.AND P4, PT, R56, RZ, PT ;  /* 0x000000ff3800720c */ /* 0x000fe20003f86270 */
[----:B------:R-:W-:Y:S01]  /*3370*/  @!P5 IMAD.IADD R48, R48, 0x1, -R3 ;  /* 0x000000013030d824 */ /* 0x000fe200078e0a03 */
[C---:B------:R-:W-:Y:S01]  /*3380*/  ISETP.GT.U32.AND P5, PT, R3.reuse, R50, PT ;  /* 0x000000320300720c */ /* 0x040fe20003fa4070 */
[----:B------:R-:W-:Y:S01]  /*3390*/  @!P2 IMAD.MOV R80, RZ, RZ, -R80 ;  /* 0x000000ffff50a224 */ /* 0x000fe200078e0a50 */
[C---:B------:R-:W-:Y:S01]  /*33a0*/  ISETP.GT.U32.AND P2, PT, R3.reuse, R94, PT ;  /* 0x0000005e0300720c */ /* 0x040fe20003f44070 */
[----:B------:R-:W-:Y:S01]  /*33b0*/  @!P1 IMAD.MOV R84, RZ, RZ, -R84 ;  /* 0x000000ffff549224 */ /* 0x000fe200078e0a54 */
[C---:B------:R-:W-:Y:S01]  /*33c0*/  ISETP.GT.U32.AND P1, PT, R3.reuse, R98, PT ;  /* 0x000000620300720c */ /* 0x040fe20003f24070 */
[----:B------:R-:W-:-:S02]  /*33d0*/  IMAD R52, R3, R45, R52 ;  /* 0x0000002d03347224 */ /* 0x000fc400078e0234 */
[----:B------:R-:W-:Y:S02]  /*33e0*/  VIADD R63, R47, 0x2e ;  /* 0x0000002e2f3f7836 */ /* 0x000fe40000000000 */
[----:B------:R-:W-:-:S03]  /*33f0*/  IMAD.HI.U32 R43, R5, R54, RZ ;  /* 0x00000036052b7227 */ /* 0x000fc600078e00ff */
[----:B------:R-:W-:Y:S01]  /*3400*/  IABS R56, R63 ;  /* 0x0000003f00387213 */ /* 0x000fe20000000000 */
[----:B------:R-:W-:-:S04]  /*3410*/  IMAD.HI.U32 R45, R5, R70, RZ ;  /* 0x00000046052d7227 */ /* 0x000fc800078e00ff */
[----:B------:R-:W-:Y:S02]  /*3420*/  VIADD R47, R47, 0xe ;  /* 0x0000000e2f2f7836 */ /* 0x000fe40000000000 */
[----:B------:R-:W-:Y:S02]  /*3430*/  IMAD.MOV R43, RZ, RZ, -R43 ;  /* 0x000000ffff2b7224 */ /* 0x000fe400078e0a2b */
[----:B------:R-:W-:Y:S01]  /*3440*/  IMAD.MOV R45, RZ, RZ, -R45 ;  /* 0x000000ffff2d7224 */ /* 0x000fe200078e0a2d */
[----:B------:R-:W-:Y:S01]  /*3450*/  IABS R86, R47 ;  /* 0x0000002f00567213 */ /* 0x000fe20000000000 */
[C---:B------:R-:W-:Y:S02]  /*3460*/  IMAD R54, R3.reuse, R43, R54 ;  /* 0x0000002b03367224 */ /* 0x040fe400078e0236 */
[C---:B------:R-:W-:Y:S02]  /*3470*/  IMAD R70, R3.reuse, R45, R70 ;  /* 0x0000002d03467224 */ /* 0x040fe400078e0246 */
[----:B------:R-:W-:Y:S01]  /*3480*/  @!P3 IMAD.MOV R82, RZ, RZ, -R82 ;  /* 0x000000ffff52b224 */ /* 0x000fe200078e0a52 */
[C---:B------:R-:W-:Y:S01]  /*3490*/  ISETP.GT.U32.AND P3, PT, R3.reuse, R96, PT ;  /* 0x000000600300720c */ /* 0x040fe20003f64070 */
[----:B------:R-:W-:Y:S01]  /*34a0*/  @!P5 IMAD.IADD R50, R50, 0x1, -R3 ;  /* 0x000000013232d824 */ /* 0x000fe200078e0a03 */
[----:B------:R-:W-:Y:S01]  /*34b0*/  ISETP.GT.U32.AND P5, PT, R3, R46, PT ;  /* 0x0000002e0300720c */ /* 0x000fe20003fa4070 */
[----:B------:R-:W-:-:S04]  /*34c0*/  IMAD.HI.U32 R44, R5, R56, RZ ;  /* 0x00000038052c7227 */ /* 0x000fc800078e00ff */
[----:B------:R-:W-:-:S04]  /*34d0*/  IMAD.HI.U32 R49, R5, R86, RZ ;  /* 0x0000005605317227 */ /* 0x000fc800078e00ff */
[----:B------:R-:W-:Y:S01]  /*34e0*/  @!P0 IMAD.MOV R90, RZ, RZ, -R90 ;  /* 0x000000ffff5a8224 */ /* 0x000fe200078e0a5a */
[C---:B------:R-:W-:Y:S01]  /*34f0*/  ISETP.GT.U32.AND P0, PT, R3.reuse, R48, PT ;  /* 0x000000300300720c */ /* 0x040fe20003f04070 */
[----:B------:R-:W-:Y:S01]  /*3500*/  @!P4 IMAD.MOV R92, RZ, RZ, -R92 ;  /* 0x000000ffff5cc224 */ /* 0x000fe200078e0a5c */
[C---:B------:R-:W-:Y:S01]  /*3510*/  ISETP.GT.U32.AND P4, PT, R3.reuse, R52, PT ;  /* 0x000000340300720c */ /* 0x040fe20003f84070 */
[--C-:B------:R-:W-:Y:S01]  /*3520*/  @!P2 IMAD.IADD R94, R94, 0x1, -R3.reuse ;  /* 0x000000015e5ea824 */ /* 0x100fe200078e0a03 */
[C---:B------:R-:W-:Y:S01]  /*3530*/  ISETP.GT.U32.AND P2, PT, R3.reuse, R54, PT ;  /* 0x000000360300720c */ /* 0x040fe20003f44070 */
[----:B------:R-:W-:Y:S01]  /*3540*/  @!P1 IMAD.IADD R98, R98, 0x1, -R3 ;  /* 0x0000000162629824 */ /* 0x000fe200078e0a03 */
[C---:B------:R-:W-:Y:S01]  /*3550*/  ISETP.GT.U32.AND P1, PT, R3.reuse, R70, PT ;  /* 0x000000460300720c */ /* 0x040fe20003f24070 */
[----:B------:R-:W-:Y:S01]  /*3560*/  @!P6 IMAD.MOV R88, RZ, RZ, -R88 ;  /* 0x000000ffff58e224 */ /* 0x000fe200078e0a58 */
[----:B------:R-:W-:Y:S01]  /*3570*/  ISETP.GT.U32.AND P6, PT, R3, R50, PT ;  /* 0x000000320300720c */ /* 0x000fe20003fc4070 */
[----:B------:R-:W-:-:S02]  /*3580*/  IMAD.MOV R44, RZ, RZ, -R44 ;  /* 0x000000ffff2c7224 */ /* 0x000fc400078e0a2c */
[----:B------:R-:W-:Y:S02]  /*3590*/  IMAD.MOV R49, RZ, RZ, -R49 ;  /* 0x000000ffff317224 */ /* 0x000fe400078e0a31 */
[----:B------:R-:W-:-:S04]  /*35a0*/  IMAD.HI.U32 R5, R5, R100, RZ ;  /* 0x0000006405057227 */ /* 0x000fc800078e00ff */
[C---:B------:R-:W-:Y:S01]  /*35b0*/  IMAD R56, R3.reuse, R44, R56 ;  /* 0x0000002c03387224 */ /* 0x040fe200078e0238 */
[----:B------:R-:W-:Y:S01]  /*35c0*/  SHF.R.S32.HI R44, RZ, 0x1f, R15 ;  /* 0x0000001fff2c7819 */ /* 0x000fe2000001140f */
[C---:B------:R-:W-:Y:S02]  /*35d0*/  IMAD R86, R3.reuse, R49, R86 ;  /* 0x0000003103567224 */ /* 0x040fe400078e0256 */
[----:B------:R-:W-:Y:S01]  /*35e0*/  IMAD.MOV R5, RZ, RZ, -R5 ;  /* 0x000000ffff057224 */ /* 0x000fe200078e0a05 */
[----:B------:R-:W-:Y:S01]  /*35f0*/  LEA.HI R15, R44, R15, RZ, 0x6 ;  /* 0x0000000f2c0f7211 */ /* 0x000fe200078f30ff */
[--C-:B------:R-:W-:Y:S01]  /*3600*/  @!P3 IMAD.IADD R96, R96, 0x1, -R3.reuse ;  /* 0x000000016060b824 */ /* 0x100fe200078e0a03 */
[C---:B------:R-:W-:Y:S01]  /*3610*/  ISETP.GT.U32.AND P3, PT, R3.reuse, R56, PT ;  /* 0x000000380300720c */ /* 0x040fe20003f64070 */
[C---:B------:R-:W-:Y:S01]  /*3620*/  IMAD R100, R3.reuse, R5, R100 ;  /* 0x0000000503647224 */ /* 0x040fe200078e0264 */
[----:B------:R-:W-:Y:S01]  /*3630*/  LOP3.LUT R5, RZ, R53, RZ, 0x33, !PT ;  /* 0x00000035ff057212 */ /* 0x000fe200078e33ff */
[--C-:B------:R-:W-:Y:S01]  /*3640*/  @!P5 IMAD.IADD R46, R46, 0x1, -R3.reuse ;  /* 0x000000012e2ed824 */ /* 0x100fe200078e0a03 */
[----:B------:R-:W-:Y:S01]  /*3650*/  ISETP.GT.U32.AND P5, PT, R3, R86, PT ;  /* 0x000000560300720c */ /* 0x000fe20003fa4070 */
[--C-:B------:R-:W-:Y:S01]  /*3660*/  @!P0 IMAD.IADD R48, R48, 0x1, -R3.reuse ;  /* 0x0000000130308824 */ /* 0x100fe200078e0a03 */
[----:B------:R-:W-:Y:S01]  /*3670*/  ISETP.GE.AND P0, PT, R51, RZ, PT ;  /* 0x000000ff3300720c */ /* 0x000fe20003f06270 */
[--C-:B------:R-:W-:Y:S01]  /*3680*/  @!P4 IMAD.IADD R52, R52, 0x1, -R3.reuse ;  /* 0x000000013434c824 */ /* 0x100fe200078e0a03 */
[----:B------:R-:W-:Y:S01]  /*3690*/  ISETP.GE.AND P4, PT, R67, RZ, PT ;  /* 0x000000ff4300720c */ /* 0x000fe20003f86270 */
[--C-:B------:R-:W-:Y:S01]  /*36a0*/  @!P2 IMAD.IADD R54, R54, 0x1, -R3.reuse ;  /* 0x000000013636a824 */ /* 0x100fe200078e0a03 */
[----:B------:R-:W-:Y:S01]  /*36b0*/  ISETP.GE.AND P2, PT, R69, RZ, PT ;  /* 0x000000ff4500720c */ /* 0x000fe20003f46270 */
[--C-:B------:R-:W-:Y:S01]  /*36c0*/  @!P1 IMAD.IADD R70, R70, 0x1, -R3.reuse ;  /* 0x0000000146469824 */ /* 0x100fe200078e0a03 */
[----:B------:R-:W-:Y:S01]  /*36d0*/  ISETP.GE.AND P1, PT, R71, RZ, PT ;  /* 0x000000ff4700720c */ /* 0x000fe20003f26270 */
[--C-:B------:R-:W-:Y:S01]  /*36e0*/  @!P6 IMAD.IADD R50, R50, 0x1, -R3.reuse ;  /* 0x000000013232e824 */ /* 0x100fe200078e0a03 */
[----:B------:R-:W-:Y:S01]  /*36f0*/  ISETP.GT.U32.AND P6, PT, R3, R100, PT ;  /* 0x000000640300720c */ /* 0x000fe20003fc4070 */
[--C-:B------:R-:W-:Y:S01]  /*3700*/  @!P3 IMAD.IADD R56, R56, 0x1, -R3.reuse ;  /* 0x000000013838b824 */ /* 0x100fe200078e0a03 */
[----:B------:R-:W-:Y:S01]  /*3710*/  ISETP.GE.AND P3, PT, R55, RZ, PT ;  /* 0x000000ff3700720c */ /* 0x000fe20003f66270 */
[--C-:B------:R-:W-:Y:S01]  /*3720*/  @!P5 IMAD.IADD R86, R86, 0x1, -R3.reuse ;  /* 0x000000015656d824 */ /* 0x100fe200078e0a03 */
[----:B------:R-:W-:Y:S01]  /*3730*/  ISETP.GE.AND P5, PT, R57, RZ, PT ;  /* 0x000000ff3900720c */ /* 0x000fe20003fa6270 */
[----:B------:R-:W-:Y:S01]  /*3740*/  @!P0 IMAD.MOV R46, RZ, RZ, -R46 ;  /* 0x000000ffff2e8224 */ /* 0x000fe200078e0a2e */
[C---:B------:R-:W-:Y:S01]  /*3750*/  ISETP.GT.U32.AND P0, PT, R3.reuse, R70, PT ;  /* 0x000000460300720c */ /* 0x040fe20003f04070 */
[----:B------:R-:W-:Y:S01]  /*3760*/  @!P4 IMAD.MOV R94, RZ, RZ, -R94 ;  /* 0x000000ffff5ec224 */ /* 0x000fe200078e0a5e */
[C---:B------:R-:W-:Y:S01]  /*3770*/  ISETP.GT.U32.AND P4, PT, R3.reuse, R52, PT ;  /* 0x000000340300720c */ /* 0x040fe20003f84070 */
[----:B------:R-:W-:Y:S01]  /*3780*/  @!P2 IMAD.MOV R96, RZ, RZ, -R96 ;  /* 0x000000ffff60a224 */ /* 0x000fe200078e0a60 */
[C---:B------:R-:W-:Y:S01]  /*3790*/  ISETP.GT.U32.AND P2, PT, R3.reuse, R54, PT ;  /* 0x000000360300720c */ /* 0x040fe20003f44070 */
[----:B------:R-:W-:Y:S01]  /*37a0*/  @!P1 IMAD.MOV R98, RZ, RZ, -R98 ;  /* 0x000000ffff629224 */ /* 0x000fe200078e0a62 */
[C---:B------:R-:W-:Y:S01]  /*37b0*/  ISETP.GT.U32.AND P1, PT, R3.reuse, R56, PT ;  /* 0x000000380300720c */ /* 0x040fe20003f24070 */
[----:B------:R-:W-:Y:S01]  /*37c0*/  @!P6 IMAD.IADD R100, R100, 0x1, -R3 ;  /* 0x000000016464e824 */ /* 0x000fe200078e0a03 */
[C---:B------:R-:W-:Y:S01]  /*37d0*/  ISETP.GT.U32.AND P6, PT, R3.reuse, R86, PT ;  /* 0x000000560300720c */ /* 0x040fe20003fc4070 */
[----:B------:R-:W-:Y:S01]  /*37e0*/  @!P3 IMAD.MOV R48, RZ, RZ, -R48 ;  /* 0x000000ffff30b224 */ /* 0x000fe200078e0a30 */
[----:B------:R-:W-:Y:S01]  /*37f0*/  SHF.R.S32.HI R15, RZ, 0x6, R15 ;  /* 0x00000006ff0f7819 */ /* 0x000fe2000001140f */
[----:B------:R-:W-:Y:S01]  /*3800*/  @!P5 IMAD.MOV R50, RZ, RZ, -R50 ;  /* 0x000000ffff32d224 */ /* 0x000fe200078e0a32 */
        /* <DEDUP_REMOVED lines=9> */
[----:B------:R-:W-:Y:S01]  /*38a0*/  @!P6 IMAD.IADD R86, R86, 0x1, -R3 ;  /* 0x000000015656e824 */ /* 0x000fe200078e0a03 */
[----:B------:R-:W-:-:S02]  /*38b0*/  ISETP.GE.AND P0, PT, R47, RZ, PT ;  /* 0x000000ff2f00720c */ /* 0x000fc40003f06270 */
[----:B------:R-:W-:Y:S01]  /*38c0*/  ISETP.GE.AND P6, PT, R4, RZ, PT ;  /* 0x000000ff0400720c */ /* 0x000fe20003fc6270 */
[----:B------:R-:W-:Y:S01]  /*38d0*/  @!P3 IMAD.IADD R100, R100, 0x1, -R3 ;  /* 0x000000016464b824 */ /* 0x000fe200078e0a03 */
[----:B------:R-:W-:Y:S01]  /*38e0*/  ISETP.NE.AND P3, PT, R53, RZ, PT ;  /* 0x000000ff3500720c */ /* 0x000fe20003f65270 */
[----:B------:R-:W-:Y:S02]  /*38f0*/  @!P5 IMAD.MOV R52, RZ, RZ, -R52 ;  /* 0x000000ffff34d224 */ /* 0x000fe400078e0a34 */
[----:B------:R-:W-:Y:S01]  /*3900*/  @!P4 IMAD.MOV R54, RZ, RZ, -R54 ;  /* 0x000000ffff36c224 */ /* 0x000fe200078e0a36 */
[C---:B------:R-:W-:Y:S01]  /*3910*/  SEL R46, R5.reuse, R46, !P3 ;  /* 0x0000002e052e7207 */ /* 0x040fe20005800000 */
[----:B------:R-:W-:Y:S01]  /*3920*/  @!P2 IMAD.MOV R56, RZ, RZ, -R56 ;  /* 0x000000ffff38a224 */ /* 0x000fe200078e0a38 */
[C---:B------:R-:W-:Y:S01]  /*3930*/  SEL R7, R5.reuse, R7, !P3 ;  /* 0x0000000705077207 */ /* 0x040fe20005800000 */
[----:B------:R-:W-:Y:S01]  /*3940*/  @!P1 IMAD.MOV R70, RZ, RZ, -R70 ;  /* 0x000000ffff469224 */ /* 0x000fe200078e0a46 */
[C---:B------:R-:W-:Y:S01]  /*3950*/  SEL R6, R5.reuse, R6, !P3 ;  /* 0x0000000605067207 */ /* 0x040fe20005800000 */
[----:B------:R-:W-:Y:S01]  /*3960*/  @!P0 IMAD.MOV R86, RZ, RZ, -R86 ;  /* 0x000000ffff568224 */ /* 0x000fe200078e0a56 */
[C---:B------:R-:W-:Y:S01]  /*3970*/  SEL R8, R5.reuse, R8, !P3 ;  /* 0x0000000805087207 */ /* 0x040fe20005800000 */
[----:B------:R-:W-:Y:S01]  /*3980*/  IMAD R3, R2, UR4, RZ ;  /* 0x0000000402037c24 */ /* 0x000fe2000f8e02ff */
[C---:B------:R-:W-:Y:S01]  /*3990*/  SEL R9, R5.reuse, R9, !P3 ;  /* 0x0000000905097207 */ /* 0x040fe20005800000 */
[----:B------:R-:W-:Y:S01]  /*39a0*/  @!P6 IMAD.MOV R100, RZ, RZ, -R100 ;  /* 0x000000ffff64e224 */ /* 0x000fe200078e0a64 */
[C---:B------:R-:W-:Y:S01]  /*39b0*/  SEL R10, R5.reuse, R10, !P3 ;  /* 0x0000000a050a7207 */ /* 0x040fe20005800000 */
[----:B------:R-:W-:Y:S01]  /*39c0*/  ULDC UR4, c[0x0][0x240] ;  /* 0x0000900000047ab9 */ /* 0x000fe20000000800 */
[C---:B------:R-:W-:Y:S01]  /*39d0*/  SEL R11, R5.reuse, R11, !P3 ;  /* 0x0000000b050b7207 */ /* 0x040fe20005800000 */
[----:B------:R-:W-:Y:S01]  /*39e0*/  IMAD R46, R46, UR4, RZ ;  /* 0x000000042e2e7c24 */ /* 0x000fe2000f8e02ff */
[----:B------:R-:W-:Y:S01]  /*39f0*/  SEL R12, R5, R12, !P3 ;  /* 0x0000000c050c7207 */ /* 0x000fe20005800000 */
[----:B------:R-:W-:Y:S01]  /*3a00*/  IMAD R7, R7, UR4, RZ ;  /* 0x0000000407077c24 */ /* 0x000fe2000f8e02ff */
[C---:B------:R-:W-:Y:S01]  /*3a10*/  SEL R13, R5.reuse, R13, !P3 ;  /* 0x0000000d050d7207 */ /* 0x040fe20005800000 */
[----:B------:R-:W-:Y:S01]  /*3a20*/  IMAD R43, R6, UR4, RZ ;  /* 0x00000004062b7c24 */ /* 0x000fe2000f8e02ff */
[C---:B------:R-:W-:Y:S01]  /*3a30*/  SEL R14, R5.reuse, R14, !P3 ;  /* 0x0000000e050e7207 */ /* 0x040fe20005800000 */
[----:B------:R-:W-:Y:S01]  /*3a40*/  IMAD R44, R8, UR4, RZ ;  /* 0x00000004082c7c24 */ /* 0x000fe2000f8e02ff */
[----:B------:R-:W-:Y:S01]  /*3a50*/  SEL R16, R5, R16, !P3 ;  /* 0x0000001005107207 */ /* 0x000fe20005800000 */
        /* <DEDUP_REMOVED lines=103> */
[----:B------:R-:W-:Y:S01]  /*40d0*/  SEL R86, R5, R86, !P3 ;  /* 0x0000005605567207 */ /* 0x000fe20005800000 */
[----:B------:R-:W-:Y:S01]  /*40e0*/  IMAD R56, R56, UR4, RZ ;  /* 0x0000000438387c24 */ /* 0x000fe2000f8e02ff */
[----:B------:R-:W-:Y:S01]  /*40f0*/  LEA R2, P0, R3, UR6, 0x1 ;  /* 0x0000000603027c11 */ /* 0x000fe2000f8008ff */
[----:B------:R-:W-:Y:S01]  /*4100*/  IMAD R70, R70, UR4, RZ ;  /* 0x0000000446467c24 */ /* 0x000fe2000f8e02ff */
[----:B------:R-:W-:Y:S01]  /*4110*/  SEL R5, R5, R100, !P3 ;  /* 0x0000006405057207 */ /* 0x000fe20005800000 */
[----:B------:R-:W-:Y:S01]  /*4120*/  IMAD R86, R86, UR4, RZ ;  /* 0x0000000456567c24 */ /* 0x000fe2000f8e02ff */
[----:B------:R-:W-:Y:S01]  /*4130*/  LEA.HI.X.SX32 R3, R3, UR7, 0x1, P0 ;  /* 0x0000000703037c11 */ /* 0x000fe200080f0eff */
[----:B------:R-:W-:Y:S01]  /*4140*/  ULDC.64 UR6, c[0x0][0x218] ;  /* 0x0000860000067ab9 */ /* 0x000fe20000000a00 */
[----:B------:R-:W-:Y:S01]  /*4150*/  IMAD R92, R92, UR4, RZ ;  /* 0x000000045c5c7c24 */ /* 0x000fe2000f8e02ff */
[----:B------:R-:W-:Y:S01]  /*4160*/  LEA R6, P5, R7, UR6, 0x1 ;  /* 0x0000000607067c11 */ /* 0x000fe2000f8a08ff */
[----:B------:R-:W-:Y:S01]  /*4170*/  IMAD R248, R5, UR4, RZ ;  /* 0x0000000405f87c24 */ /* 0x000fe2000f8e02ff */
[----:B------:R-:W-:Y:S01]  /*4180*/  LEA R5, P6, R46, UR6, 0x1 ;  /* 0x000000062e057c11 */ /* 0x000fe2000f8c08ff */
[----:B------:R-:W-:Y:S01]  /*4190*/  IMAD R94, R94, UR4, RZ ;  /* 0x000000045e5e7c24 */ /* 0x000fe2000f8e02ff */
[----:B------:R-:W-:Y:S01]  /*41a0*/  LEA R4, P3, R43, UR6, 0x1 ;  /* 0x000000062b047c11 */ /* 0x000fe2000f8608ff */
[----:B------:R-:W-:Y:S01]  /*41b0*/  IMAD R96, R96, UR4, RZ ;  /* 0x0000000460607c24 */ /* 0x000fe2000f8e02ff */
[----:B------:R-:W-:Y:S01]  /*41c0*/  LEA.HI.X.SX32 R9, R46, UR7, 0x1, P6 ;  /* 0x000000072e097c11 */ /* 0x000fe2000b0f0eff */
[----:B------:R0:W-:Y:S01]  /*41d0*/  STL [R1+0x20], R5 ;  /* 0x0000200501007387 */ /* 0x0001e20000100800 */
[----:B------:R-:W-:Y:S01]  /*41e0*/  LEA.HI.X.SX32 R8, R7, UR7, 0x1, P5 ;  /* 0x0000000707087c11 */ /* 0x000fe2000a8f0eff */
[----:B------:R-:W-:Y:S01]  /*41f0*/  IMAD R98, R98, UR4, RZ ;  /* 0x0000000462627c24 */ /* 0x000fe2000f8e02ff */
[----:B------:R-:W-:Y:S01]  /*4200*/  LEA R7, P5, R48, UR6, 0x1 ;  /* 0x0000000630077c11 */ /* 0x000fe2000f8a08ff */
[----:B------:R1:W-:Y:S01]  /*4210*/  STL [R1+0x18], R6 ;  /* 0x0000180601007387 */ /* 0x0003e20000100800 */
[----:B------:R-:W-:Y:S01]  /*4220*/  UMOV UR4, URZ ;  /* 0x0000003f00047c82 */ /* 0x000fe20008000000 */
[----:B------:R-:W-:-:S02]  /*4230*/  CS2R R100, SRZ ;  /* 0x0000000000647805 */ /* 0x000fc4000001ff00 */
[----:B------:R-:W-:Y:S01]  /*4240*/  LEA.HI.X.SX32 R154, R48, UR7, 0x1, P5 ;  /* 0x00000007309a7c11 */ /* 0x000fe2000a8f0eff */
[----:B------:R2:W-:Y:S01]  /*4250*/  STL [R1+0x10], R4 ;  /* 0x0000100401007387 */ /* 0x0005e20000100800 */
[----:B0-----:R-:W-:Y:S02]  /*4260*/  LEA R5, P2, R44, UR6, 0x1 ;  /* 0x000000062c057c11 */ /* 0x001fe4000f8408ff */
[----:B-1----:R-:W-:-:S03]  /*4270*/  LEA R6, P1, R45, UR6, 0x1 ;  /* 0x000000062d067c11 */ /* 0x002fc6000f8208ff */
[----:B------:R0:W-:Y:S01]  /*4280*/  STL [R1+0x8], R5 ;  /* 0x0000080501007387 */ /* 0x0001e20000100800 */
[----:B------:R-:W-:Y:S02]  /*4290*/  LEA.HI.X.SX32 R10, R44, UR7, 0x1, P2 ;  /* 0x000000072c0a7c11 */ /* 0x000fe400090f0eff */
[----:B--2---:R-:W-:Y:S01]  /*42a0*/  LEA R4, P0, R47, UR6, 0x1 ;  /* 0x000000062f047c11 */ /* 0x004fe2000f8008ff */
[----:B------:R1:W-:Y:S01]  /*42b0*/  STL [R1], R6 ;  /* 0x0000000601007387 */ /* 0x0003e20000100800 */
[----:B------:R-:W-:Y:S02]  /*42c0*/  LEA.HI.X.SX32 R11, R45, UR7, 0x1, P1 ;  /* 0x000000072d0b7c11 */ /* 0x000fe400088f0eff */
[----:B------:R-:W-:Y:S02]  /*42d0*/  CS2R R44, SRZ ;  /* 0x00000000002c7805 */ /* 0x000fe4000001ff00 */
[----:B------:R-:W-:Y:S01]  /*42e0*/  LEA.HI.X.SX32 R12, R47, UR7, 0x1, P0 ;  /* 0x000000072f0c7c11 */ /* 0x000fe200080f0eff */
[----:B------:R2:W-:Y:S01]  /*42f0*/  STL [R1+0x24], R9 ;  /* 0x0000240901007387 */ /* 0x0005e20000100800 */
[----:B------:R-:W-:-:S02]  /*4300*/  CS2R R46, SRZ ;  /* 0x00000000002e7805 */ /* 0x000fc4000001ff00 */
[----:B0-----:R-:W-:Y:S01]  /*4310*/  LEA R5, P4, R49, UR6, 0x1 ;  /* 0x0000000631057c11 */ /* 0x001fe2000f8808ff */
[----:B------:R0:W-:Y:S01]  /*4320*/  STL [R1+0x1c], R8 ;  /* 0x00001c0801007387 */ /* 0x0001e20000100800 */
[----:B-1----:R-:W-:Y:S02]  /*4330*/  LEA R6, P6, R51, UR6, 0x1 ;  /* 0x0000000633067c11 */ /* 0x002fe4000f8c08ff */
[----:B------:R-:W-:Y:S02]  /*4340*/  LEA.HI.X.SX32 R13, R49, UR7, 0x1, P4 ;  /* 0x00000007310d7c11 */ /* 0x000fe4000a0f0eff */
[----:B------:R-:W-:Y:S02]  /*4350*/  CS2R R48, SRZ ;  /* 0x0000000000307805 */ /* 0x000fe4000001ff00 */
[----:B--2---:R-:W-:Y:S02]  /*4360*/  LEA.HI.X.SX32 R9, R43, UR7, 0x1, P3 ;  /* 0x000000072b097c11 */ /* 0x004fe400098f0eff */
[----:B------:R-:W-:-:S02]  /*4370*/  LEA.HI.X.SX32 R14, R51, UR7, 0x1, P6 ;  /* 0x00000007330e7c11 */ /* 0x000fc4000b0f0eff */
[C---:B0-----:R-:W-:Y:S01]  /*4380*/  LEA R8, P3, R53.reuse, UR6, 0x1 ;  /* 0x0000000635087c11 */ /* 0x041fe2000f8608ff */
[----:B------:R0:W-:Y:S03]  /*4390*/  STL [R1+0x14], R9 ;  /* 0x0000140901007387 */ /* 0x0001e60000100800 */
[----:B------:R-:W-:Y:S01]  /*43a0*/  LEA.HI.X.SX32 R153, R53, UR7, 0x1, P3 ;  /* 0x0000000735997c11 */ /* 0x000fe200098f0eff */
[----:B------:R1:W-:Y:S04]  /*43b0*/  STL [R1+0xc], R10 ;  /* 0x00000c0a01007387 */ /* 0x0003e80000100800 */
[----:B------:R2:W-:Y:S01]  /*43c0*/  STL [R1+0x4], R11 ;  /* 0x0000040b01007387 */ /* 0x0005e20000100800 */
[----:B0-----:R-:W-:-:S03]  /*43d0*/  LEA R9, P2, R55, UR6, 0x1 ;  /* 0x0000000637097c11 */ /* 0x001fc6000f8408ff */
[----:B------:R0:W-:Y:S01]  /*43e0*/  STL [R1+0x28], R12 ;  /* 0x0000280c01007387 */ /* 0x0001e20000100800 */
[----:B-1----:R-:W-:-:S03]  /*43f0*/  LEA R10, P1, R16, UR6, 0x1 ;  /* 0x00000006100a7c11 */ /* 0x002fc6000f8208ff */
[----:B------:R1:W-:Y:S01]  /*4400*/  STL [R1+0x2c], R13 ;  /* 0x00002c0d01007387 */ /* 0x0003e20000100800 */
[----:B------:R-:W-:Y:S02]  /*4410*/  LEA.HI.X.SX32 R155, R55, UR7, 0x1, P2 ;  /* 0x00000007379b7c11 */ /* 0x000fe400090f0eff */
[----:B--2---:R-:W-:Y:S01]  /*4420*/  LEA R11, P0, R17, UR6, 0x1 ;  /* 0x00000006110b7c11 */ /* 0x004fe2000f8008ff */
[----:B------:R2:W-:Y:S01]  /*4430*/  STL [R1+0x30], R14 ;  /* 0x0000300e01007387 */ /* 0x0005e20000100800 */
[----:B0-----:R-:W-:-:S03]  /*4440*/  LEA R12, P4, R18, UR6, 0x1 ;  /* 0x00000006120c7c11 */ /* 0x001fc6000f8808ff */
[----:B------:R0:W-:Y:S01]  /*4450*/  STL [R1+0x34], R154 ;  /* 0x0000349a01007387 */ /* 0x0001e20000100800 */
[----:B-1----:R-:W-:-:S03]  /*4460*/  LEA R13, P6, R19, UR6, 0x1 ;  /* 0x00000006130d7c11 */ /* 0x002fc6000f8c08ff */
[----:B------:R1:W-:Y:S01]  /*4470*/  STL [R1+0x38], R153 ;  /* 0x0000389901007387 */ /* 0x0003e20000100800 */
[----:B--2---:R-:W-:Y:S02]  /*4480*/  LEA R14, P5, R20, UR6, 0x1 ;  /* 0x00000006140e7c11 */ /* 0x004fe4000f8a08ff */
[----:B0-----:R-:W-:Y:S02]  /*4490*/  LEA R154, P3, R50, UR6, 0x1 ;  /* 0x00000006329a7c11 */ /* 0x001fe4000f8608ff */
[----:B-1----:R-:W-:-:S03]  /*44a0*/  LEA R153, P2, R21, UR6, 0x1 ;  /* 0x0000000615997c11 */ /* 0x002fc6000f8408ff */
[----:B------:R0:W-:Y:S04]  /*44b0*/  STL [R1+0x110], R154 ;  /* 0x0001109a01007387 */ /* 0x0001e80000100800 */
[----:B------:R-:W-:Y:S04]  /*44c0*/  STL [R1+0x3c], R155 ;  /* 0x00003c9b01007387 */ /* 0x000fe80000100800 */
[----:B------:R1:W-:Y:S01]  /*44d0*/  STL [R1+0x114], R153 ;  /* 0x0001149901007387 */ /* 0x0003e20000100800 */
[----:B0-----:R-:W-:Y:S02]  /*44e0*/  LEA.HI.X.SX32 R154, R16, UR7, 0x1, P1 ;  /* 0x00000007109a7c11 */ /* 0x001fe400088f0eff */
[----:B------:R-:W-:-:S03]  /*44f0*/  LEA R16, P1, R22, UR6, 0x1 ;  /* 0x0000000616107c11 */ /* 0x000fc6000f8208ff */
[----:B------:R-:W-:Y:S01]  /*4500*/  STL [R1+0x40], R154 ;  /* 0x0000409a01007387 */ /* 0x000fe20000100800 */
[----:B-1----:R-:W-:-:S03]  /*4510*/  LEA.HI.X.SX32 R153, R17, UR7, 0x1, P0 ;  /* 0x0000000711997c11 */ /* 0x002fc600080f0eff */
[----:B------:R0:W-:Y:S01]  /*4520*/  STL [R1+0x118], R16 ;  /* 0x0001181001007387 */ /* 0x0001e20000100800 */
[----:B------:R-:W-:-:S03]  /*4530*/  LEA R17, P0, R23, UR6, 0x1 ;  /* 0x0000000617117c11 */ /* 0x000fc6000f8008ff */
[----:B------:R-:W-:Y:S04]  /*4540*/  STL [R1+0x44], R153 ;  /* 0x0000449901007387 */ /* 0x000fe80000100800 */
[----:B------:R1:W-:Y:S01]  /*4550*/  STL [R1+0x11c], R17 ;  /* 0x00011c1101007387 */ /* 0x0003e20000100800 */
[----:B0-----:R-:W-:Y:S02]  /*4560*/  LEA.HI.X.SX32 R16, R18, UR7, 0x1, P4 ;  /* 0x0000000712107c11 */ /* 0x001fe4000a0f0eff */
[----:B------:R-:W-:-:S03]  /*4570*/  LEA R18, P4, R24, UR6, 0x1 ;  /* 0x0000000618127c11 */ /* 0x000fc6000f8808ff */
[----:B------:R0:W-:Y:S01]  /*4580*/  STL [R1+0x48], R16 ;  /* 0x0000481001007387 */ /* 0x0001e20000100800 */
[----:B-1----:R-:W-:-:S03]  /*4590*/  LEA.HI.X.SX32 R17, R19, UR7, 0x1, P6 ;  /* 0x0000000713117c11 */ /* 0x002fc6000b0f0eff */
[----:B------:R1:W-:Y:S04]  /*45a0*/  STL [R1+0x120], R18 ;  /* 0x0001201201007387 */ /* 0x0003e80000100800 */
[----:B------:R2:W-:Y:S01]  /*45b0*/  STL [R1+0x4c], R17 ;  /* 0x00004c1101007387 */ /* 0x0005e20000100800 */
[----:B0-----:R-:W-:Y:S02]  /*45c0*/  LEA R16, P6, R25, UR6, 0x1 ;  /* 0x0000000619107c11 */ /* 0x001fe4000f8c08ff */
[----:B-1----:R-:W-:-:S03]  /*45d0*/  LEA.HI.X.SX32 R18, R20, UR7, 0x1, P5 ;  /* 0x0000000714127c11 */ /* 0x002fc6000a8f0eff */
[----:B------:R0:W-:Y:S01]  /*45e0*/  STL [R1+0x124], R16 ;  /* 0x0001241001007387 */ /* 0x0001e20000100800 */
[----:B--2---:R-:W-:-:S03]  /*45f0*/  LEA R17, P5, R26, UR6, 0x1 ;  /* 0x000000061a117c11 */ /* 0x004fc6000f8a08ff */
[----:B------:R1:W-:Y:S04]  /*4600*/  STL [R1+0x50], R18 ;  /* 0x0000501201007387 */ /* 0x0003e80000100800 */
[----:B------:R2:W-:Y:S01]  /*4610*/  STL [R1+0x128], R17 ;  /* 0x0001281101007387 */ /* 0x0005e20000100800 */
[----:B0-----:R-:W-:Y:S02]  /*4620*/  LEA.HI.X.SX32 R16, R50, UR7, 0x1, P3 ;  /* 0x0000000732107c11 */ /* 0x001fe400098f0eff */
[----:B------:R-:W-:Y:S02]  /*4630*/  CS2R R50, SRZ ;  /* 0x0000000000327805 */ /* 0x000fe4000001ff00 */
[----:B-1----:R-:W-:Y:S01]  /*4640*/  LEA R18, P3, R27, UR6, 0x1 ;  /* 0x000000061b127c11 */ /* 0x002fe2000f8608ff */
[----:B------:R0:W-:Y:S01]  /*4650*/  STL [R1+0x54], R16 ;  /* 0x0000541001007387 */ /* 0x0001e20000100800 */
[----:B--2---:R-:W-:-:S03]  /*4660*/  LEA.HI.X.SX32 R17, R21, UR7, 0x1, P2 ;  /* 0x0000000715117c11 */ /* 0x004fc600090f0eff */
        /* <DEDUP_REMOVED lines=9> */
[----:B-1----:R-:W-:-:S03]  /*4700*/  LEA R18, P0, R29, UR6, 0x1 ;  /* 0x000000061d127c11 */ /* 0x002fc6000f8008ff */
[----:B------:R0:W-:Y:S01]  /*4710*/  STL [R1+0x60], R16 ;  /* 0x0000601001007387 */ /* 0x0001e20000100800 */
[----:B--2---:R-:W-:-:S03]  /*4720*/  LEA.HI.X.SX32 R17, R24, UR7, 0x1, P4 ;  /* 0x0000000718117c11 */ /* 0x004fc6000a0f0eff */
[----:B------:R1:W-:Y:S04]  /*4730*/  STL [R1+0x138], R18 ;  /* 0x0001381201007387 */ /* 0x0003e80000100800 */
[----:B------:R2:W-:Y:S01]  /*4740*/  STL [R1+0x64], R17 ;  /* 0x0000641101007387 */ /* 0x0005e20000100800 */
[----:B0-----:R-:W-:Y:S02]  /*4750*/  LEA R16, P4, R30, UR6, 0x1 ;  /* 0x000000061e107c11 */ /* 0x001fe4000f8808ff */
[----:B-1----:R-:W-:-:S03]  /*4760*/  LEA.HI.X.SX32 R18, R25, UR7, 0x1, P6 ;  /* 0x0000000719127c11 */ /* 0x002fc6000b0f0eff */
[----:B------:R0:W-:Y:S01]  /*4770*/  STL [R1+0x13c], R16 ;  /* 0x00013c1001007387 */ /* 0x0001e20000100800 */
[----:B------:R-:W-:Y:S02]  /*4780*/  CS2R R24, SRZ ;  /* 0x0000000000187805 */ /* 0x000fe4000001ff00 */
[----:B--2---:R-:W-:Y:S01]  /*4790*/  LEA R17, P6, R31, UR6, 0x1 ;  /* 0x000000061f117c11 */ /* 0x004fe2000f8c08ff */
[----:B------:R1:W-:Y:S04]  /*47a0*/  STL [R1+0x68], R18 ;  /* 0x0000681201007387 */ /* 0x0003e80000100800 */
[----:B------:R2:W-:Y:S01]  /*47b0*/  STL [R1+0x140], R17 ;  /* 0x0001401101007387 */ /* 0x0005e20000100800 */
[----:B0-----:R-:W-:Y:S02]  /*47c0*/  LEA.HI.X.SX32 R16, R26, UR7, 0x1, P5 ;  /* 0x000000071a107c11 */ /* 0x001fe4000a8f0eff */
[----:B-1----:R-:W-:-:S03]  /*47d0*/  LEA R18, P5, R32, UR6, 0x1 ;  /* 0x0000000620127c11 */ /* 0x002fc6000f8a08ff */
[----:B------:R0:W-:Y:S01]  /*47e0*/  STL [R1+0x6c], R16 ;  /* 0x00006c1001007387 */ /* 0x0001e20000100800 */
[----:B--2---:R-:W-:-:S03]  /*47f0*/  LEA.HI.X.SX32 R17, R27, UR7, 0x1, P3 ;  /* 0x000000071b117c11 */ /* 0x004fc600098f0eff */
[----:B------:R1:W-:Y:S01]  /*4800*/  STL [R1+0x144], R18 ;  /* 0x0001441201007387 */ /* 0x0003e20000100800 */
[----:B------:R-:W-:-:S03]  /*4810*/  CS2R R26, SRZ ;  /* 0x00000000001a7805 */ /* 0x000fc6000001ff00 */
        /* <DEDUP_REMOVED lines=77> */
[----:B------:R-:W-:-:S02]  /*4cf0*/  CS2R R56, SRZ ;  /* 0x0000000000387805 */ /* 0x000fc4000001ff00 */
        /* <DEDUP_REMOVED lines=81> */
[----:B0-----:R-:W-:Y:S01]  /*5210*/  LEA R16, P6, R248, UR6, 0x1 ;  /* 0x00000006f8107c11 */ /* 0x001fe2000f8c08ff */
[----:B------:R-:W-:Y:S01]  /*5220*/  UIADD3 UR6, UR8, 0x4000, URZ ;  /* 0x0000400008067890 */ /* 0x000fe2000fffe03f */
[----:B-1----:R-:W-:-:S03]  /*5230*/  LEA.HI.X.SX32 R18, R88, UR7, 0x1, P5 ;  /* 0x0000000758127c11 */ /* 0x002fc6000a8f0eff */
[----:B------:R0:W-:Y:S01]  /*5240*/  STL [R1+0x1cc], R16 ;  /* 0x0001cc1001007387 */ /* 0x0001e20000100800 */
[----:B------:R-:W-:Y:S01]  /*5250*/  USHF.R.U32.HI UR14, URZ, 0x4, UR6 ;  /* 0x000000043f0e7899 */ /* 0x000fe20008011606 */
[----:B------:R-:W-:Y:S01]  /*5260*/  LEA.HI.X.SX32 R248, R248, UR7, 0x1, P6 ;  /* 0x00000007f8f87c11 */ /* 0x000fe2000b0f0eff */
[----:B------:R-:W-:Y:S01]  /*5270*/  UIADD3 UR6, UP0, UR12, 0x80, URZ ;  /* 0x000000800c067890 */ /* 0x000fe2000ff1e03f */
[----:B--2---:R-:W-:Y:S01]  /*5280*/  LEA.HI.X.SX32 R17, R90, UR7, 0x1, P3 ;  /* 0x000000075a117c11 */ /* 0x004fe200098f0eff */
[----:B------:R1:W-:Y:S01]  /*5290*/  STL [R1+0xf8], R18 ;  /* 0x0000f81201007387 */ /* 0x0003e20000100800 */
[----:B------:R-:W-:Y:S01]  /*52a0*/  USGXT.U32 UR14, UR14, 0xe ;  /* 0x0000000e0e0e789a */ /* 0x000fe20008000000 */
[----:B------:R-:W-:Y:S02]  /*52b0*/  CS2R R88, SRZ ;  /* 0x0000000000587805 */ /* 0x000fe4000001ff00 */
[----:B------:R-:W-:Y:S01]  /*52c0*/  CS2R R90, SRZ ;  /* 0x00000000005a7805 */ /* 0x000fe2000001ff00 */
[----:B------:R2:W-:Y:S01]  /*52d0*/  STL [R1+0xfc], R17 ;  /* 0x0000fc1101007387 */ /* 0x0005e20000100800 */
[----:B0-----:R-:W-:-:S02]  /*52e0*/  LEA.HI.X.SX32 R16, R92, UR7, 0x1, P2 ;  /* 0x000000075c107c11 */ /* 0x001fc400090f0eff */
[----:B------:R-:W-:Y:S02]  /*52f0*/  CS2R R92, SRZ ;  /* 0x00000000005c7805 */ /* 0x000fe4000001ff00 */
[----:B-1----:R-:W-:Y:S01]  /*5300*/  LEA.HI.X.SX32 R18, R94, UR7, 0x1, P1 ;  /* 0x000000075e127c11 */ /* 0x002fe200088f0eff */
[----:B------:R0:W-:Y:S01]  /*5310*/  STL [R1+0x100], R16 ;  /* 0x0001001001007387 */ /* 0x0001e20000100800 */
[----:B------:R-:W-:Y:S02]  /*5320*/  CS2R R94, SRZ ;  /* 0x00000000005e7805 */ /* 0x000fe4000001ff00 */
[----:B--2---:R-:W-:Y:S01]  /*5330*/  LEA.HI.X.SX32 R17, R96, UR7, 0x1, P0 ;  /* 0x0000000760117c11 */ /* 0x004fe200080f0eff */
[----:B------:R1:W-:Y:S01]  /*5340*/  STL [R1+0x104], R18 ;  /* 0x0001041201007387 */ /* 0x0003e20000100800 */
[----:B------:R-:W-:-:S03]  /*5350*/  CS2R R96, SRZ ;  /* 0x0000000000607805 */ /* 0x000fc6000001ff00 */
[----:B------:R1:W-:Y:S01]  /*5360*/  STL [R1+0x108], R17 ;  /* 0x0001081101007387 */ /* 0x0003e20000100800 */
[----:B0-----:R-:W-:Y:S01]  /*5370*/  LEA.HI.X.SX32 R16, R98, UR7, 0x1, P4 ;  /* 0x0000000762107c11 */ /* 0x001fe2000a0f0eff */
[----:B------:R-:W-:Y:S01]  /*5380*/  UIADD3.X UR7, UR4, 0x40000040, URZ, UP0, !UPT ;  /* 0x4000004004077890 */ /* 0x000fe200087fe43f */
[----:B------:R-:W-:Y:S01]  /*5390*/  CS2R R98, SRZ ;  /* 0x0000000000627805 */ /* 0x000fe2000001ff00 */
[----:B------:R-:W-:Y:S02]  /*53a0*/  UIADD3 UR9, UP0, UR14, 0x2, URZ ;  /* 0x000000020e097890 */ /* 0x000fe4000ff1e03f */
[----:B------:R1:W-:Y:S01]  /*53b0*/  STL [R1+0x10c], R16 ;  /* 0x00010c1001007387 */ /* 0x0003e20000100800 */
[----:B------:R-:W-:Y:S01]  /*53c0*/  UMOV UR4, UR6 ;  /* 0x0000000600047c82 */ /* 0x000fe20008000000 */
[----:B------:R-:W-:Y:S02]  /*53d0*/  UIADD3.X UR10, UR5, 0x40000040, URZ, UP0, !UPT ;  /* 0x40000040050a7890 */ /* 0x000fe400087fe43f */
[----:B------:R1:W-:Y:S01]  /*53e0*/  STL [R1+0x1d0], R15 ;  /* 0x0001d00f01007387 */ /* 0x0003e20000100800 */
[----:B------:R-:W-:Y:S01]  /*53f0*/  UMOV UR5, UR7 ;  /* 0x0000000700057c82 */ /* 0x000fe20008000000 */
[----:B------:R-:W-:Y:S01]  /*5400*/  UMOV UR6, UR9 ;  /* 0x0000000900067c82 */ /* 0x000fe20008000000 */
[----:B------:R-:W-:-:S02]  /*5410*/  UIADD3.64 UR40, UR4, 0x80, URZ ;  /* 0x0000008004287897 */ /* 0x000fc4000fffe03f */
[----:B------:R-:W-:Y:S01]  /*5420*/  UMOV UR7, UR10 ;  /* 0x0000000a00077c82 */ /* 0x000fe20008000000 */
[----:B------:R-:W-:Y:S02]  /*5430*/  UIADD3.64 UR36, UR4, 0x100, URZ ;  /* 0x0000010004247897 */ /* 0x000fe4000fffe03f */
[----:B------:R-:W-:Y:S02]  /*5440*/  UIADD3.64 UR32, UR4, 0x180, URZ ;  /* 0x0000018004207897 */ /* 0x000fe4000fffe03f */
[----:B------:R-:W-:Y:S02]  /*5450*/  UIADD3.64 UR28, UR4, 0x200, URZ ;  /* 0x00000200041c7897 */ /* 0x000fe4000fffe03f */
[----:B------:R-:W-:Y:S02]  /*5460*/  UIADD3.64 UR24, UR4, 0x280, URZ ;  /* 0x0000028004187897 */ /* 0x000fe4000fffe03f */
[----:B------:R-:W-:Y:S02]  /*5470*/  UIADD3.64 UR20, UR4, 0x300, URZ ;  /* 0x0000030004147897 */ /* 0x000fe4000fffe03f */
[----:B------:R-:W-:-:S02]  /*5480*/  UIADD3.64 UR42, UR6, 0x2, URZ ;  /* 0x00000002062a7897 */ /* 0x000fc4000fffe03f */
[----:B-1----:R-:W-:-:S12]  /*5490*/  UIADD3.64 UR38, UR6, 0x4, URZ ;  /* 0x0000000406267897 */ /* 0x002fd8000fffe03f */
.L_x_1:
[----:B------:R-:W0:Y:S01]  /*54a0*/  LDC R15, c[0x0][0x238] ;  /* 0x00008e00ff0f7b82 */ /* 0x000e220000000800 */
[----:B-----5:R1:W-:Y:S01]  /*54b0*/  STL [R1+0x1d8], R0 ;  /* 0x0001d80001007387 */ /* 0x0203e20000100800 */
[C---:B------:R-:W-:Y:S02]  /*54c0*/  ISETP.GT.AND P0, PT, R250.reuse, 0x2, PT ;  /* 0x00000002fa00780c */ /* 0x040fe40003f04270 */
[----:B------:R-:W-:Y:S01]  /*54d0*/  PRMT R169, RZ, 0x7610, R169 ;  /* 0x00007610ffa97816 */ /* 0x000fe200000000a9 */
[----:B------:R-:W2:Y:S01]  /*54e0*/  LDL.LU R222, [R1+0x50] ;  /* 0x0000500001de7983 */ /* 0x000ea20000300800 */
[----:B------:R-:W-:Y:S02]  /*54f0*/  PRMT R213, RZ, 0x7610, R213 ;  /* 0x00007610ffd57816 */ /* 0x000fe400000000d5 */
[----:B------:R-:W-:Y:S01]  /*5500*/  ISETP.GT.AND P4, PT, R250, 0x6, PT ;  /* 0x00000006fa00780c */ /* 0x000fe20003f84270 */
[----:B------:R-:W3:Y:S01]  /*5510*/  LDC R22, c[0x0][0x238] ;  /* 0x00008e00ff167b82 */ /* 0x000ee20000000800 */
[----:B------:R-:W-:Y:S01]  /*5520*/  PRMT R194, RZ, 0x7610, R194 ;  /* 0x00007610ffc27816 */ /* 0x000fe200000000c2 */
[----:B------:R-:W4:Y:S01]  /*5530*/  LDL.LU R220, [R1+0x4c] ;  /* 0x00004c0001dc7983 */ /* 0x000f220000300800 */
[----:B------:R-:W-:-:S02]  /*5540*/  PRMT R176, RZ, 0x7610, R176 ;  /* 0x00007610ffb07816 */ /* 0x000fc400000000b0 */
[----:B------:R-:W-:Y:S01]  /*5550*/  PRMT R184, RZ, 0x7610, R184 ;  /* 0x00007610ffb87816 */ /* 0x000fe200000000b8 */
[----:B------:R-:W4:Y:S01]  /*5560*/  LDL R225, [R1+0x38] ;  /* 0x0000380001e17983 */ /* 0x000f220000100800 */
[C---:B------:R-:W-:Y:S01]  /*5570*/  ISETP.GT.AND P3, PT, R250.reuse, 0x5, PT ;  /* 0x00000005fa00780c */ /* 0x040fe20003f64270 */
[----:B-1----:R-:W1:Y:S01]  /*5580*/  LDC R0, c[0x0][0x238] ;  /* 0x00008e00ff007b82 */ /* 0x002e620000000800 */
[----:B------:R-:W-:Y:S01]  /*5590*/  PRMT R154, RZ, 0x7610, R154 ;  /* 0x00007610ff9a7816 */ /* 0x000fe2000000009a */
[----:B------:R-:W4:Y:S01]  /*55a0*/  LDL R224, [R1+0x34] ;  /* 0x0000340001e07983 */ /* 0x000f220000100800 */
[----:B------:R-:W-:Y:S02]  /*55b0*/  PRMT R202, RZ, 0x7610, R202 ;  /* 0x00007610ffca7816 */ /* 0x000fe400000000ca */
[C---:B------:R-:W-:Y:S01]  /*55c0*/  ISETP.GT.AND P2, PT, R250.reuse, 0x4, PT ;  /* 0x00000004fa00780c */ /* 0x040fe20003f44270 */
[----:B------:R-:W4:Y:S01]  /*55d0*/  LDL R217, [R1+0x30] ;  /* 0x0000300001d97983 */ /* 0x000f220000100800 */
[----:B0-----:R-:W-:Y:S01]  /*55e0*/  IMAD.SHL.U32 R15, R15, 0x2, RZ ;  /* 0x000000020f0f7824 */ /* 0x001fe200078e00ff */
[----:B------:R-:W0:Y:S01]  /*55f0*/  LDC R158, c[0x0][0x238] ;  /* 0x00008e00ff9e7b82 */ /* 0x000e220000000800 */
[----:B------:R-:W-:Y:S01]  /*5600*/  PRMT R204, RZ, 0x7610, R204 ;  /* 0x00007610ffcc7816 */ /* 0x000fe200000000cc */
[----:B------:R-:W4:Y:S01]  /*5610*/  LDL.LU R223, [R1+0x3c] ;  /* 0x00003c0001df7983 */ /* 0x000f220000300800 */
[----:B------:R-:W-:Y:S01]  /*5620*/  IMAD.WIDE R16, R15, 0x2, R2 ;  /* 0x000000020f107825 */ /* 0x000fe200078e0202 */
[----:B------:R-:W-:-:S02]  /*5630*/  ISETP.GT.AND P1, PT, R250, 0x3, PT ;  /* 0x00000003fa00780c */ /* 0x000fc40003f24270 */
[----:B------:R-:W-:Y:S01]  /*5640*/  PRMT R177, RZ, 0x7610, R177 ;  /* 0x00007610ffb17816 */ /* 0x000fe200000000b1 */
[----:B------:R-:W4:Y:S01]  /*5650*/  LDL.LU R221, [R1+0x40] ;  /* 0x0000400001dd7983 */ /* 0x000f220000300800 */
[----:B------:R-:W0:Y:S01]  /*5660*/  LDC R15, c[0x0][0x238] ;  /* 0x00008e00ff0f7b82 */ /* 0x000e220000000800 */
[----:B---3--:R-:W-:Y:S02]  /*5670*/  IMAD R22, R22, 0x5, RZ ;  /* 0x0000000516167824 */ /* 0x008fe400078e02ff */
[----:B------:R-:W3:Y:S05]  /*5680*/  @P0 LDG.E.U16 R169, desc[UR16][R16.64] ;  /* 0x0000001010a90981 */ /* 0x000eea000c1e1500 */
[----:B------:R-:W0:Y:S01]  /*5690*/  LDC R20, c[0x0][0x238] ;  /* 0x00008e00ff147b82 */ /* 0x000e220000000800 */
[----:B-1----:R-:W-:-:S07]  /*56a0*/  IMAD R0, R0, 0xc, RZ ;  /* 0x0000000c00007824 */ /* 0x002fce00078e02ff */
[----:B------:R-:W1:Y:S01]  /*56b0*/  LDC R159, c[0x0][0x238] ;  /* 0x00008e00ff9f7b82 */ /* 0x000e620000000800 */
[----:B------:R-:W-:Y:S01]  /*56c0*/  PRMT R163, RZ, 0x7610, R163 ;  /* 0x00007610ffa37816 */ /* 0x000fe200000000a3 */
[----:B------:R-:W-:-:S06]  /*56d0*/  IMAD.WIDE R22, R22, 0x2, R2 ;  /* 0x0000000216167825 */ /* 0x000fcc00078e0202 */
[----:B------:R-:W1:Y:S01]  /*56e0*/  LDC R18, c[0x0][0x238] ;  /* 0x00008e00ff127b82 */ /* 0x000e620000000800 */
[----:B0-----:R-:W-:Y:S01]  /*56f0*/  IMAD R15, R15, 0x6, RZ ;  /* 0x000000060f0f7824 */ /* 0x001fe200078e02ff */
[----:B------:R-:W-:Y:S01]  /*5700*/  ISETP.GT.AND P0, PT, R250, 0x7, PT ;  /* 0x00000007fa00780c */ /* 0x000fe20003f04270 */
[----:B------:R-:W-:Y:S01]  /*5710*/  IMAD R158, R158, 0xa, RZ ;  /* 0x0000000a9e9e7824 */ /* 0x000fe200078e02ff */
[----:B------:R0:W3:Y:S01]  /*5720*/  @P3 LDG.E.U16 R202, desc[UR16][R22.64] ;  /* 0x0000001016ca3981 */ /* 0x0000e2000c1e1500 */
[----:B------:R-:W-:-:S03]  /*5730*/  IMAD.WIDE R152, R15, 0x2, R2 ;  /* 0x000000020f987825 */ /* 0x000fc600078e0202 */
[----:B------:R-:W0:Y:S01]  /*5740*/  LDC R15, c[0x0][0x238] ;  /* 0x00008e00ff0f7b82 */ /* 0x000e220000000800 */
[----:B------:R-:W-:Y:S01]  /*5750*/  IMAD.SHL.U32 R20, R20, 0x4, RZ ;  /* 0x0000000414147824 */ /* 0x000fe200078e00ff */
[----:B------:R-:W3:Y:S06]  /*5760*/  @P4 LDG.E.U16 R194, desc[UR16][R152.64] ;  /* 0x0000001098c24981 */ /* 0x000eec000c1e1500 */
[----:B------:R-:W0:Y:S01]  /*5770*/  LDC R186, c[0x0][0x238] ;  /* 0x00008e00ffba7b82 */ /* 0x000e220000000800 */
[----:B-1----:R-:W-:Y:S01]  /*5780*/  IMAD R159, R159, 0x9, RZ ;  /* 0x000000099f9f7824 */ /* 0x002fe200078e02ff */
[----:B------:R-:W-:Y:S01]  /*5790*/  PRMT R168, RZ, 0x7610, R168 ;  /* 0x00007610ffa87816 */ /* 0x000fe200000000a8 */
[----:B0-----:R-:W-:Y:S01]  /*57a0*/  IMAD.WIDE R22, R158, 0x2, R2 ;  /* 0x000000029e167825 */ /* 0x001fe200078e0202 */
[----:B------:R-:W-:Y:S01]  /*57b0*/  PRMT R160, RZ, 0x7610, R160 ;  /* 0x00007610ffa07816 */ /* 0x000fe200000000a0 */
[----:B------:R-:W3:Y:S02]  /*57c0*/  LDL.LU R219, [R1+0x44] ;  /* 0x0000440001db7983 */ /* 0x000ee40000300800 */
[----:B------:R-:W-:-:S02]  /*57d0*/  IMAD R18, R18, 0x3, RZ ;  /* 0x0000000312127824 */ /* 0x000fc400078e02ff */
[----:B------:R-:W-:Y:S01]  /*57e0*/  IMAD R15, R15, 0x7, RZ ;  /* 0x000000070f0f7824 */ /* 0x000fe200078e02ff */
[----:B------:R-:W-:Y:S01]  /*57f0*/  ISETP.GT.AND P4, PT, R250, 0xb, PT ;  /* 0x0000000bfa00780c */ /* 0x000fe20003f84270 */
[----:B------:R-:W0:Y:S01]  /*5800*/  LDC R158, c[0x0][0x238] ;  /* 0x00008e00ff9e7b82 */ /* 0x000e220000000800 */
[--C-:B------:R-:W-:Y:S01]  /*5810*/  IMAD.WIDE R20, R20, 0x2, R2.reuse ;  /* 0x0000000214147825 */ /* 0x100fe200078e0202 */
[----:B------:R-:W-:Y:S01]  /*5820*/  ISETP.GT.AND P3, PT, R250, 0xa, PT ;  /* 0x0000000afa00780c */ /* 0x000fe20003f64270 */
[----:B------:R-:W3:Y:S02]  /*5830*/  LDL.LU R218, [R1+0x48] ;  /* 0x0000480001da7983 */ /* 0x000ee40000300800 */
[--C-:B------:R-:W-:Y:S02]  /*5840*/  IMAD.WIDE R16, R15, 0x2, R2.reuse ;  /* 0x000000020f107825 */ /* 0x100fe400078e0202 */
[----:B------:R1:W3:Y:S01]  /*5850*/  @P2 LDG.E.U16 R204, desc[UR16][R20.64] ;  /* 0x0000001014cc2981 */ /* 0x0002e2000c1e1500 */
[----:B------:R-:W0:Y:S01]  /*5860*/  LDC R15, c[0x0][0x238] ;  /* 0x00008e00ff0f7b82 */ /* 0x000e220000000800 */
[----:B------:R-:W-:-:S02]  /*5870*/  IMAD.WIDE R18, R18, 0x2, R2 ;  /* 0x0000000212127825 */ /* 0x000fc400078e0202 */
[----:B------:R1:W3:Y:S01]  /*5880*/  @P0 LDG.E.U16 R213, desc[UR16][R16.64] ;  /* 0x0000001010d50981 */ /* 0x0002e2000c1e1500 */
[----:B------:R-:W-:Y:S02]  /*5890*/  ISETP.GT.AND P2, PT, R250, 0x9, PT ;  /* 0x00000009fa00780c */ /* 0x000fe40003f44270 */
[----:B------:R-:W-:Y:S01]  /*58a0*/  PRMT R200, RZ, 0x7610, R200 ;  /* 0x00007610ffc87816 */ /* 0x000fe200000000c8 */
[----:B------:R-:W3:Y:S01]  /*58b0*/  @P3 LDG.E.U16 R168, desc[UR16][R22.64] ;  /* 0x0000001016a83981 */ /* 0x000ee2000c1e1500 */
[----:B-1----:R-:W-:-:S03]  /*58c0*/  IMAD.WIDE R20, R159, 0x2, R2 ;  /* 0x000000029f147825 */ /* 0x002fc600078e0202 */
[----:B------:R-:W3:Y:S01]  /*58d0*/  @P1 LDG.E.U16 R177, desc[UR16][R18.64] ;  /* 0x0000001012b11981 */ /* 0x000ee2000c1e1500 */
[----:B------:R-:W-:Y:S01]  /*58e0*/  IMAD.WIDE R16, R0, 0x2, R2 ;  /* 0x0000000200107825 */ /* 0x000fe200078e0202 */
[----:B------:R-:W-:Y:S01]  /*58f0*/  PRMT R155, RZ, 0x7610, R155 ;  /* 0x00007610ff9b7816 */ /* 0x000fe2000000009b */
[----:B------:R-:W1:Y:S01]  /*5900*/  LDC R0, c[0x0][0x238] ;  /* 0x00008e00ff007b82 */ /* 0x000e620000000800 */
[----:B------:R-:W-:Y:S01]  /*5910*/  PRMT R214, RZ, 0x7610, R214 ;  /* 0x00007610ffd67816 */ /* 0x000fe200000000d6 */
[----:B0-----:R-:W-:Y:S01]  /*5920*/  IMAD R158, R158, 0xe, RZ ;  /* 0x0000000e9e9e7824 */ /* 0x001fe200078e02ff */
[----:B------:R-:W-:Y:S01]  /*5930*/  PRMT R193, RZ, 0x7610, R193 ;  /* 0x00007610ffc17816 */ /* 0x000fe200000000c1 */
[----:B------:R0:W3:Y:S01]  /*5940*/  @P2 LDG.E.U16 R160, desc[UR16][R20.64] ;  /* 0x0000001014a02981 */ /* 0x0000e2000c1e1500 */
[----:B------:R-:W-:Y:S01]  /*5950*/  IMAD.SHL.U32 R186, R186, 0x8, RZ ;  /* 0x00000008baba7824 */ /* 0x000fe200078e00ff */
[----:B------:R-:W-:Y:S02]  /*5960*/  PRMT R208, RZ, 0x7610, R208 ;  /* 0x00007610ffd07816 */ /* 0x000fe400000000d0 */
[----:B------:R-:W-:Y:S01]  /*5970*/  PRMT R201, RZ, 0x7610, R201 ;  /* 0x00007610ffc97816 */ /* 0x000fe200000000c9 */
[----:B------:R-:W-:Y:S01]  /*5980*/  IMAD R15, R15, 0xb, RZ ;  /* 0x0000000b0f0f7824 */ /* 0x000fe200078e02ff */
[----:B------:R-:W-:Y:S01]  /*5990*/  ISETP.GT.AND P0, PT, R250, 0xc, PT ;  /* 0x0000000cfa00780c */ /* 0x000fe20003f04270 */
[----:B------:R-:W0:Y:S01]  /*59a0*/  LDC R159, c[0x0][0x238] ;  /* 0x00008e00ff9f7b82 */ /* 0x000e220000000800 */
[----:B------:R-:W-:Y:S01]  /*59b0*/  PRMT R185, RZ, 0x7610, R185 ;  /* 0x00007610ffb97816 */ /* 0x000fe200000000b9 */
[----:B------:R-:W-:Y:S01]  /*59c0*/  IMAD.WIDE R152, R15, 0x2, R2 ;  /* 0x000000020f987825 */ /* 0x000fe200078e0202 */
[----:B------:R-:W-:Y:S01]  /*59d0*/  PRMT R179, RZ, 0x7610, R179 ;  /* 0x00007610ffb37816 */ /* 0x000fe200000000b3 */
[----:B------:R-:W3:Y:S04]  /*59e0*/  LDL.LU R247, [R1+0xe0] ;  /* 0x0000e00001f77983 */ /* 0x000ee80000300800 */
[----:B------:R0:W3:Y:S04]  /*59f0*/  @P4 LDG.E.U16 R176, desc[UR16][R152.64] ;  /* 0x0000001098b04981 */ /* 0x0000e8000c1e1500 */
[----:B------:R0:W3:Y:S01]  /*5a00*/  @P0 LDG.E.U16 R184, desc[UR16][R16.64] ;  /* 0x0000001010b80981 */ /* 0x0000e2000c1e1500 */
[----:B-1----:R-:W-:Y:S01]  /*5a10*/  IMAD.SHL.U32 R0, R0, 0x10, RZ ;  /* 0x0000001000007824 */ /* 0x002fe200078e00ff */
[----:B------:R-:W1:Y:S01]  /*5a20*/  LDC R15, c[0x0][0x238] ;  /* 0x00008e00ff0f7b82 */ /* 0x000e620000000800 */
[----:B------:R-:W-:Y:S01]  /*5a30*/  ISETP.GT.AND P1, PT, R250, 0x8, PT ;  /* 0x00000008fa00780c */ /* 0x000fe20003f24270 */
[--C-:B0-----:R-:W-:Y:S01]  /*5a40*/  IMAD.WIDE R20, R158, 0x2, R2.reuse ;  /* 0x000000029e147825 */ /* 0x101fe200078e0202 */
[----:B------:R-:W-:Y:S01]  /*5a50*/  ISETP.GT.AND P3, PT, R250, 0xf, PT ;  /* 0x0000000ffa00780c */ /* 0x000fe20003f64270 */
[----:B------:R-:W3:Y:S02]  /*5a60*/  LDL.LU R246, [R1+0x19c] ;  /* 0x00019c0001f67983 */ /* 0x000ee40000300800 */
[----:B------:R-:W-:-:S02]  /*5a70*/  IMAD.WIDE R152, R0, 0x2, R2 ;  /* 0x0000000200987825 */ /* 0x000fc400078e0202 */
[----:B------:R-:W0:Y:S01]  /*5a80*/  LDC R0, c[0x0][0x238] ;  /* 0x00008e00ff007b82 */ /* 0x000e220000000800 */
[C---:B------:R-:W-:Y:S02]  /*5a90*/  ISETP.GT.AND P4, PT, R250.reuse, 0x10, PT ;  /* 0x00000010fa00780c */ /* 0x040fe40003f84270 */
[----:B------:R-:W-:Y:S01]  /*5aa0*/  ISETP.GT.AND P0, PT, R250, 0x11, PT ;  /* 0x00000011fa00780c */ /* 0x000fe20003f04270 */
[----:B------:R-:W-:-:S04]  /*5ab0*/  IMAD.WIDE R18, R186, 0x2, R2 ;  /* 0x00000002ba127825 */ /* 0x000fc800078e0202 */
[----:B------:R-:W2:Y:S01]  /*5ac0*/  LDC R158, c[0x0][0x238] ;  /* 0x00008e00ff9e7b82 */ /* 0x000ea20000000800 */
[----:B------:R-:W-:Y:S01]  /*5ad0*/  IMAD R159, R159, 0xd, RZ ;  /* 0x0000000d9f9f7824 */ /* 0x000fe200078e02ff */
[----:B------:R1:W3:Y:S04]  /*5ae0*/  @P1 LDG.E.U16 R155, desc[UR16][R18.64] ;  /* 0x00000010129b1981 */ /* 0x0002e8000c1e1500 */
[----:B------:R2:W3:Y:S01]  /*5af0*/  @P4 LDG.E.U16 R154, desc[UR16][R152.64] ;  /* 0x00000010989a4981 */ /* 0x0004e2000c1e1500 */
[----:B0-----:R-:W-:Y:S01]  /*5b00*/  IMAD R0, R0, 0x11, RZ ;  /* 0x0000001100007824 */ /* 0x001fe200078e02ff */
[----:B------:R-:W-:Y:S01]  /*5b10*/  ISETP.GT.AND P2, PT, R250, 0xe, PT ;  /* 0x0000000efa00780c */ /* 0x000fe20003f44270 */
[----:B-1----:R-:W-:Y:S01]  /*5b20*/  IMAD R15, R15, 0xf, RZ ;  /* 0x0000000f0f0f7824 */ /* 0x002fe200078e02ff */
[----:B------:R-:W-:Y:S01]  /*5b30*/  PRMT R162, RZ, 0x7610, R162 ;  /* 0x00007610ffa27816 */ /* 0x000fe200000000a2 */
[----:B------:R-:W-:Y:S01]  /*5b40*/  IMAD.WIDE R16, R0, 0x2, R2 ;  /* 0x0000000200107825 */ /* 0x000fe200078e0202 */
[----:B------:R-:W-:Y:S01]  /*5b50*/  PRMT R171, RZ, 0x7610, R171 ;  /* 0x00007610ffab7816 */ /* 0x000fe200000000ab */
[----:B------:R-:W0:Y:S03]  /*5b60*/  LDC R0, c[0x0][0x238] ;  /* 0x00008e00ff007b82 */ /* 0x000e260000000800 */
[----:B------:R1:W3:Y:S01]  /*5b70*/  @P0 LDG.E.U16 R163, desc[UR16][R16.64] ;  /* 0x0000001010a30981 */ /* 0x0002e2000c1e1500 */
[----:B------:R-:W-:Y:S01]  /*5b80*/  ISETP.GT.AND P4, PT, R250, 0x15, PT ;  /* 0x00000015fa00780c */ /* 0x000fe20003f84270 */
[----:B------:R-:W-:-:S03]  /*5b90*/  IMAD.WIDE R18, R159, 0x2, R2 ;  /* 0x000000029f127825 */ /* 0x000fc600078e0202 */
[----:B------:R-:W4:Y:S01]  /*5ba0*/  LDC R159, c[0x0][0x238] ;  /* 0x00008e00ff9f7b82 */ /* 0x000f220000000800 */
[----:B--2---:R-:W-:Y:S01]  /*5bb0*/  IMAD R158, R158, 0x13, RZ ;  /* 0x000000139e9e7824 */ /* 0x004fe200078e02ff */
[----:B------:R-:W-:Y:S01]  /*5bc0*/  ISETP.GT.AND P1, PT, R250, 0xd, PT ;  /* 0x0000000dfa00780c */ /* 0x000fe20003f24270 */
[----:B------:R-:W2:Y:S01]  /*5bd0*/  @P2 LDG.E.U16 R193, desc[UR16][R20.64] ;  /* 0x0000001014c12981 */ /* 0x000ea2000c1e1500 */
[----:B------:R-:W-:Y:S02]  /*5be0*/  PRMT R215, RZ, 0x7610, R215 ;  /* 0x00007610ffd77816 */ /* 0x000fe400000000d7 */
[----:B------:R-:W-:Y:S02]  /*5bf0*/  PRMT R178, RZ, 0x7610, R178 ;  /* 0x00007610ffb27816 */ /* 0x000fe400000000b2 */
[----:B------:R-:W-:Y:S01]  /*5c00*/  PRMT R170, RZ, 0x7610, R170 ;  /* 0x00007610ffaa7816 */ /* 0x000fe200000000aa */
[----:B------:R-:W4:Y:S01]  /*5c10*/  LDC R186, c[0x0][0x238] ;  /* 0x00008e00ffba7b82 */ /* 0x000f220000000800 */
[----:B0-----:R-:W-:-:S02]  /*5c20*/  IMAD R0, R0, 0x15, RZ ;  /* 0x0000001500007824 */ /* 0x001fc400078e02ff */
[----:B------:R-:W-:Y:S01]  /*5c30*/  IMAD.WIDE R22, R15, 0x2, R2 ;  /* 0x000000020f167825 */ /* 0x000fe200078e0202 */
[----:B------:R-:W-:-:S04]  /*5c40*/  ISETP.GT.AND P0, PT, R250, 0x16, PT ;  /* 0x00000016fa00780c */ /* 0x000fc80003f04270 */
[----:B------:R-:W0:Y:S01]  /*5c50*/  LDC R15, c[0x0][0x238] ;  /* 0x00008e00ff0f7b82 */ /* 0x000e220000000800 */
[----:B------:R-:W2:Y:S01]  /*5c60*/  @P1 LDG.E.U16 R201, desc[UR16][R18.64] ;  /* 0x0000001012c91981 */ /* 0x000ea2000c1e1500 */
[----:B------:R-:W-:-:S03]  /*5c70*/  IMAD.WIDE R152, R0, 0x2, R2 ;  /* 0x0000000200987825 */ /* 0x000fc600078e0202 */
[----:B------:R-:W2:Y:S03]  /*5c80*/  @P3 LDG.E.U16 R214, desc[UR16][R22.64] ;  /* 0x0000001016d63981 */ /* 0x000ea6000c1e1500 */
[----:B------:R-:W1:Y:S01]  /*5c90*/  LDC R0, c[0x0][0x238] ;  /* 0x00008e00ff007b82 */ /* 0x000e620000000800 */
[----:B------:R4:W2:Y:S01]  /*5ca0*/  @P4 LDG.E.U16 R200, desc[UR16][R152.64] ;  /* 0x0000001098c84981 */ /* 0x0008a2000c1e1500 */
[----:B-1----:R-:W-:-:S04]  /*5cb0*/  IMAD R0, R0, 0x16, RZ ;  /* 0x0000001600007824 */ /* 0x002fc800078e02ff */
[----:B------:R-:W-:Y:S02]  /*5cc0*/  IMAD.WIDE R16, R0, 0x2, R2 ;  /* 0x0000000200107825 */ /* 0x000fe400078e0202 */
[----:B------:R-:W1:Y:S02]  /*5cd0*/  LDC R0, c[0x0][0x238] ;  /* 0x00008e00ff007b82 */ /* 0x000e640000000800 */
[----:B0-----:R-:W-:Y:S01]  /*5ce0*/  IMAD R15, R15, 0x14, RZ ;  /* 0x000000140f0f7824 */ /* 0x001fe200078e02ff */
[----:B------:R0:W2:Y:S01]  /*5cf0*/  @P0 LDG.E.U16 R208, desc[UR16][R16.64] ;  /* 0x0000001010d00981 */ /* 0x0000a2000c1e1500 */
[----:B-1----:R-:W-:-:S04]  /*5d00*/  IMAD R0, R0, 0x1a, RZ ;  /* 0x0000001a00007824 */ /* 0x002fc800078e02ff */
[--C-:B----4-:R-:W-:Y:S02]  /*5d10*/  IMAD.WIDE R152, R0, 0x2, R2.reuse ;  /* 0x0000000200987825 */ /* 0x110fe400078e0202 */
[----:B------:R-:W1:Y:S02]  /*5d20*/  LDC R0, c[0x0][0x238] ;  /* 0x00008e00ff007b82 */ /* 0x000e640000000800 */
[----:B------:R-:W-:-:S06]  /*5d30*/  IMAD.WIDE R22, R15, 0x2, R2 ;  /* 0x000000020f167825 */ /* 0x000fcc00078e0202 */
[----:B------:R-:W4:Y:S01]  /*5d40*/  LDC R15, c[0x0][0x238] ;  /* 0x00008e00ff0f7b82 */ /* 0x000f220000000800 */
[----:B------:R-:W-:Y:S01]  /*5d50*/  IMAD.WIDE R20, R158, 0x2, R2 ;  /* 0x000000029e147825 */ /* 0x000fe200078e0202 */
[----:B------:R-:W-:-:S06]  /*5d60*/  ISETP.GT.AND P3, PT, R250, 0x14, PT ;  /* 0x00000014fa00780c */ /* 0x000fcc0003f64270 */
[----:B------:R-:W4:Y:S01]  /*5d70*/  LDC R158, c[0x0][0x238] ;  /* 0x00008e00ff9e7b82 */ /* 0x000f220000000800 */
[----:B------:R-:W-:Y:S02]  /*5d80*/  IMAD R159, R159, 0x12, RZ ;  /* 0x000000129f9f7824 */ /* 0x000fe400078e02ff */
[----:B-1----:R-:W-:-:S04]  /*5d90*/  IMAD R0, R0, 0x1b, RZ ;  /* 0x0000001b00007824 */ /* 0x002fc800078e02ff */
[----:B------:R1:W2:Y:S01]  /*5da0*/  @P3 LDG.E.U16 R185, desc[UR16][R22.64] ;  /* 0x0000001016b93981 */ /* 0x0002a2000c1e1500 */
[--C-:B0-----:R-:W-:Y:S02]  /*5db0*/  IMAD.WIDE R16, R0, 0x2, R2.reuse ;  /* 0x0000000200107825 */ /* 0x101fe400078e0202 */
[----:B------:R-:W0:Y:S02]  /*5dc0*/  LDC R0, c[0x0][0x238] ;  /* 0x00008e00ff007b82 */ /* 0x000e240000000800 */
[----:B------:R-:W-:Y:S01]  /*5dd0*/  IMAD.WIDE R18, R159, 0x2, R2 ;  /* 0x000000029f127825 */ /* 0x000fe200078e0202 */
[----:B------:R-:W-:-:S05]  /*5de0*/  ISETP.GT.AND P2, PT, R250, 0x13, PT ;  /* 0x00000013fa00780c */ /* 0x000fca0003f44270 */
[----:B------:R-:W0:Y:S01]  /*5df0*/  LDC R159, c[0x0][0x238] ;  /* 0x00008e00ff9f7b82 */ /* 0x000e220000000800 */
[C---:B------:R-:W-:Y:S02]  /*5e00*/  ISETP.GT.AND P3, PT, R250.reuse, 0x19, PT ;  /* 0x00000019fa00780c */ /* 0x040fe40003f64270 */
[----:B------:R-:W-:Y:S01]  /*5e10*/  ISETP.GT.AND P1, PT, R250, 0x12, PT ;  /* 0x00000012fa00780c */ /* 0x000fe20003f24270 */
[----:B----4-:R-:W-:Y:S02]  /*5e20*/  IMAD R15, R15, 0x19, RZ ;  /* 0x000000190f0f7824 */ /* 0x010fe400078e02ff */
[----:B------:R-:W-:Y:S02]  /*5e30*/  IMAD R158, R158, 0x18, RZ ;  /* 0x000000189e9e7824 */ /* 0x000fe400078e02ff */
[----:B-1----:R-:W-:Y:S01]  /*5e40*/  IMAD.WIDE R22, R15, 0x2, R2 ;  /* 0x000000020f167825 */ /* 0x002fe200078e0202 */
[----:B------:R1:W4:Y:S01]  /*5e50*/  @P2 LDG.E.U16 R179, desc[UR16][R20.64] ;  /* 0x0000001014b32981 */ /* 0x000322000c1e1500 */
[----:B------:R-:W3:Y:S04]  /*5e60*/  LDC R15, c[0x0][0x238] ;  /* 0x00008e00ff0f7b82 */ /* 0x000ee80000000800 */
[----:B------:R1:W2:Y:S01]  /*5e70*/  @P3 LDG.E.U16 R162, desc[UR16][R22.64] ;  /* 0x0000001016a23981 */ /* 0x0002a2000c1e1500 */
[----:B0-----:R-:W-:-:S03]  /*5e80*/  IMAD R0, R0, 0x1e, RZ ;  /* 0x0000001e00007824 */ /* 0x001fc600078e02ff */
[----:B------:R0:W4:Y:S01]  /*5e90*/  @P1 LDG.E.U16 R171, desc[UR16][R18.64] ;  /* 0x0000001012ab1981 */ /* 0x000122000c1e1500 */
[--C-:B-1----:R-:W-:Y:S01]  /*5ea0*/  IMAD.WIDE R20, R158, 0x2, R2.reuse ;  /* 0x000000029e147825 */ /* 0x102fe200078e0202 */
[----:B------:R-:W-:Y:S01]  /*5eb0*/  ISETP.GT.AND P1, PT, R250, 0x17, PT ;  /* 0x00000017fa00780c */ /* 0x000fe20003f24270 */
[----:B------:R-:W1:Y:S02]  /*5ec0*/  LDC R158, c[0x0][0x238] ;  /* 0x00008e00ff9e7b82 */ /* 0x000e640000000800 */
[----:B------:R-:W-:-:S06]  /*5ed0*/  IMAD.WIDE R22, R0, 0x2, R2 ;  /* 0x0000000200167825 */ /* 0x000fcc00078e0202 */
[----:B------:R-:W3:Y:S01]  /*5ee0*/  LDC R0, c[0x0][0x238] ;  /* 0x00008e00ff007b82 */ /* 0x000ee20000000800 */
[----:B------:R-:W-:-:S04]  /*5ef0*/  IMAD R159, R159, 0x17, RZ ;  /* 0x000000179f9f7824 */ /* 0x000fc800078e02ff */
[----:B0-----:R-:W-:Y:S01]  /*5f00*/  IMAD.WIDE R18, R159, 0x2, R2 ;  /* 0x000000029f127825 */ /* 0x001fe200078e0202 */
[C---:B------:R-:W-:Y:S02]  /*5f10*/  ISETP.GT.AND P4, PT, R250.reuse, 0x1a, PT ;  /* 0x0000001afa00780c */ /* 0x040fe40003f84270 */
[----:B------:R-:W0:Y:S02]  /*5f20*/  LDC R159, c[0x0][0x238] ;  /* 0x00008e00ff9f7b82 */ /* 0x000e240000000800 */
[----:B------:R3:W4:Y:S01]  /*5f30*/  @P1 LDG.E.U16 R215, desc[UR16][R18.64] ;  /* 0x0000001012d71981 */ /* 0x000722000c1e1500 */
[----:B------:R-:W-:Y:S01]  /*5f40*/  ISETP.GT.AND P1, PT, R250, 0x1b, PT ;  /* 0x0000001bfa00780c */ /* 0x000fe20003f24270 */
[----:B-1----:R-:W-:Y:S01]  /*5f50*/  IMAD R158, R158, 0x1c, RZ ;  /* 0x0000001c9e9e7824 */ /* 0x002fe200078e02ff */
[----:B------:R-:W-:-:S06]  /*5f60*/  ISETP.GT.AND P2, PT, R250, 0x18, PT ;  /* 0x00000018fa00780c */ /* 0x000fcc0003f44270 */
[----:B------:R-:W4:Y:S01]  /*5f70*/  @P4 LDG.E.U16 R170, desc[UR16][R152.64] ;  /* 0x0000001098aa4981 */ /* 0x000f22000c1e1500 */
[----:B---3--:R-:W-:-:S04]  /*5f80*/  IMAD R0, R0, 0x1f, RZ ;  /* 0x0000001f00007824 */ /* 0x008fc800078e02ff */
[----:B------:R1:W3:Y:S01]  /*5f90*/  @P1 LDG.E.U16 R178, desc[UR16][R16.64] ;  /* 0x0000001010b21981 */ /* 0x0002e2000c1e1500 */
[--C-:B------:R-:W-:Y:S02]  /*5fa0*/  IMAD.WIDE R18, R158, 0x2, R2.reuse ;  /* 0x000000029e127825 */ /* 0x100fe400078e0202 */
[----:B------:R-:W0:Y:S02]  /*5fb0*/  LDC R158, c[0x0][0x238] ;  /* 0x00008e00ff9e7b82 */ /* 0x000e240000000800 */
[----:B-1----:R-:W-:Y:S01]  /*5fc0*/  IMAD.WIDE R16, R0, 0x2, R2 ;  /* 0x0000000200107825 */ /* 0x002fe200078e0202 */
[----:B------:R-:W-:-:S05]  /*5fd0*/  ISETP.GT.AND P3, PT, R250, 0x1d, PT ;  /* 0x0000001dfa00780c */ /* 0x000fca0003f64270 */
[----:B------:R-:W1:Y:S01]  /*5fe0*/  LDC R0, c[0x0][0x238] ;  /* 0x00008e00ff007b82 */ /* 0x000e620000000800 */
[----:B------:R-:W-:Y:S02]  /*5ff0*/  ISETP.GT.AND P4, PT, R250, 0x1e, PT ;  /* 0x0000001efa00780c */ /* 0x000fe40003f84270 */
[----:B------:R-:W-:Y:S01]  /*6000*/  PRMT R157, RZ, 0x7610, R157 ;  /* 0x00007610ff9d7816 */ /* 0x000fe2000000009d */
[----:B------:R-:W-:Y:S01]  /*6010*/  IMAD R15, R15, 0x1d, RZ ;  /* 0x0000001d0f0f7824 */ /* 0x000fe200078e02ff */
[----:B------:R-:W-:Y:S02]  /*6020*/  PRMT R199, RZ, 0x7610, R199 ;  /* 0x00007610ffc77816 */ /* 0x000fe400000000c7 */
[----:B------:R-:W-:Y:S01]  /*6030*/  PRMT R209, RZ, 0x7610, R209 ;  /* 0x00007610ffd17816 */ /* 0x000fe200000000d1 */
[----:B0-----:R-:W-:Y:S01]  /*6040*/  IMAD R159, R159, 0x21, RZ ;  /* 0x000000219f9f7824 */ /* 0x001fe200078e02ff */
[----:B------:R0:W2:Y:S01]  /*6050*/  @P2 LDG.E.U16 R157, desc[UR16][R20.64] ;  /* 0x00000010149d2981 */ /* 0x0000a2000c1e1500 */
[----:B------:R-:W-:Y:S01]  /*6060*/  PRMT R187, RZ, 0x7610, R187 ;  /* 0x00007610ffbb7816 */ /* 0x000fe200000000bb */
[----:B------:R-:W-:Y:S01]  /*6070*/  IMAD.SHL.U32 R186, R186, 0x20, RZ ;  /* 0x00000020baba7824 */ /* 0x000fe200078e00ff */
[----:B------:R-:W-:Y:S01]  /*6080*/  PRMT R156, RZ, 0x7610, R156 ;  /* 0x00007610ff9c7816 */ /* 0x000fe2000000009c */
[----:B------:R-:W1:Y:S01]  /*6090*/  LDC R153, c[0x0][0x238] ;  /* 0x00008e00ff997b82 */ /* 0x000e620000000800 */
[----:B------:R1:W3:Y:S01]  /*60a0*/  @P4 LDG.E.U16 R209, desc[UR16][R22.64] ;  /* 0x0000001016d14981 */ /* 0x0002e2000c1e1500 */
[----:B------:R-:W-:-:S02]  /*60b0*/  IMAD R158, R158, 0x22, RZ ;  /* 0x000000229e9e7824 */ /* 0x000fc400078e02ff */
[----:B0-----:R-:W-:-:S04]  /*60c0*/  IMAD.WIDE R20, R15, 0x2, R2 ;  /* 0x000000020f147825 */ /* 0x001fc800078e0202 */
[----:B-1----:R-:W-:Y:S01]  /*60d0*/  IMAD R0, R0, 0x23, RZ ;  /* 0x0000002300007824 */ /* 0x002fe200078e02ff */
[----:B------:R0:W3:Y:S01]  /*60e0*/  @P3 LDG.E.U16 R199, desc[UR16][R20.64] ;  /* 0x0000001014c73981 */ /* 0x0000e2000c1e1500 */
[--C-:B------:R-:W-:Y:S01]  /*60f0*/  IMAD.WIDE R22, R158, 0x2, R2.reuse ;  /* 0x000000029e167825 */ /* 0x100fe200078e0202 */
[----:B------:R-:W-:Y:S01]  /*6100*/  ISETP.GT.AND P2, PT, R250, 0x1c, PT ;  /* 0x0000001cfa00780c */ /* 0x000fe20003f44270 */
[----:B------:R-:W1:Y:S02]  /*6110*/  LDC R15, c[0x0][0x238] ;  /* 0x00008e00ff0f7b82 */ /* 0x000e640000000800 */
[----:B0-----:R-:W-:-:S04]  /*6120*/  IMAD.WIDE R20, R159, 0x2, R2 ;  /* 0x000000029f147825 */ /* 0x001fc800078e0202 */
[--C-:B------:R-:W-:Y:S01]  /*6130*/  IMAD.WIDE R158, R0, 0x2, R2.reuse ;  /* 0x00000002009e7825 */ /* 0x100fe200078e0202 */
[C---:B------:R-:W-:Y:S01]  /*6140*/  ISETP.GT.AND P1, PT, R250.reuse, 0x20, PT ;  /* 0x00000020fa00780c */ /* 0x040fe20003f24270 */
[----:B------:R-:W0:Y:S04]  /*6150*/  LDC R0, c[0x0][0x238] ;  /* 0x00008e00ff007b82 */ /* 0x000e280000000800 */
[----:B------:R1:W3:Y:S01]  /*6160*/  @P2 LDG.E.U16 R187, desc[UR16][R18.64] ;  /* 0x0000001012bb2981 */ /* 0x0002e2000c1e1500 */
[----:B------:R-:W-:Y:S01]  /*6170*/  ISETP.GT.AND P0, PT, R250, RZ, PT ;  /* 0x000000fffa00720c */ /* 0x000fe20003f04270 */
[----:B-1----:R-:W-:Y:S02]  /*6180*/  IMAD.WIDE R18, R186, 0x2, R2 ;  /* 0x00000002ba127825 */ /* 0x002fe400078e0202 */
[----:B------:R-:W1:Y:S04]  /*6190*/  LDC R186, c[0x0][0x238] ;  /* 0x00008e00ffba7b82 */ /* 0x000e680000000800 */
[----:B------:R0:W4:Y:S02]  /*61a0*/  @P1 LDG.E.U16 R156, desc[UR16][R18.64] ;  /* 0x00000010129c1981 */ /* 0x000124000c1e1500 */
[----:B0-----:R-:W-:Y:S01]  /*61b0*/  IMAD R0, R0, 0x25, RZ ;  /* 0x0000002500007824 */ /* 0x001fe200078e02ff */
[----:B------:R-:W-:-:S03]  /*61c0*/  PRMT R152, RZ, 0x7610, R152 ;  /* 0x00007610ff987816 */ /* 0x000fc60000000098 */
[----:B------:R-:W-:Y:S02]  /*61d0*/  IMAD.WIDE R18, R0, 0x2, R2 ;  /* 0x0000000200127825 */ /* 0x000fe400078e0202 */
[----:B------:R-:W0:Y:S01]  /*61e0*/  LDC R0, c[0x0][0x238] ;  /* 0x00008e00ff007b82 */ /* 0x000e220000000800 */
[----:B------:R-:W2:Y:S01]  /*61f0*/  @P0 LDG.E.U16 R152, desc[UR16][R2.64] ;  /* 0x0000001002980981 */ /* 0x000ea2000c1e1500 */
[C---:B------:R-:W-:Y:S02]  /*6200*/  ISETP.GT.AND P0, PT, R250.reuse, 0x1f, PT ;  /* 0x0000001ffa00780c */ /* 0x040fe40003f04270 */
[----:B------:R-:W-:Y:S02]  /*6210*/  ISETP.GT.AND P1, PT, R250, 0x24, PT ;  /* 0x00000024fa00780c */ /* 0x000fe40003f24270 */
[----:B------:R-:W-:Y:S01]  /*6220*/  PRMT R216, RZ, 0x7610, R216 ;  /* 0x00007610ffd87816 */ /* 0x000fe200000000d8 */
[----:B-1----:R-:W-:Y:S01]  /*6230*/  IMAD R186, R186, 0x24, RZ ;  /* 0x00000024baba7824 */ /* 0x002fe200078e02ff */
[----:B------:R-:W-:-:S02]  /*6240*/  PRMT R188, RZ, 0x7610, R188 ;  /* 0x00007610ffbc7816 */ /* 0x000fc400000000bc */
[----:B------:R-:W-:-:S05]  /*6250*/  ISETP.GT.AND P2, PT, R250, 0x21, PT ;  /* 0x00000021fa00780c */ /* 0x000fca0003f44270 */
[----:B------:R1:W3:Y:S01]  /*6260*/  @P0 LDG.E.U16 R216, desc[UR16][R16.64] ;  /* 0x0000001010d80981 */ /* 0x0002e2000c1e1500 */
[----:B------:R-:W-:Y:S01]  /*6270*/  ISETP.GT.AND P0, PT, R250, 0x1, PT ;  /* 0x00000001fa00780c */ /* 0x000fe20003f04270 */
[----:B0-----:R-:W-:Y:S02]  /*6280*/  IMAD R0, R0, 0x28, RZ ;  /* 0x0000002800007824 */ /* 0x001fe400078e02ff */
[----:B-1----:R-:W-:Y:S01]  /*6290*/  IMAD.WIDE R16, R186, 0x2, R2 ;  /* 0x00000002ba107825 */ /* 0x002fe200078e0202 */
[----:B------:R-:W-:-:S04]  /*62a0*/  PRMT R165, RZ, 0x7610, R165 ;  /* 0x00007610ffa57816 */ /* 0x000fc800000000a5 */
[----:B------:R0:W3:Y:S01]  /*62b0*/  @P1 LDG.E.U16 R188, desc[UR16][R16.64] ;  /* 0x0000001010bc1981 */ /* 0x0000e2000c1e1500 */
[----:B------:R-:W-:Y:S02]  /*62c0*/  ISETP.GT.AND P4, PT, R250, 0x23, PT ;  /* 0x00000023fa00780c */ /* 0x000fe40003f84270 */
[----:B------:R-:W-:Y:S01]  /*62d0*/  PRMT R205, RZ, 0x7610, R205 ;  /* 0x00007610ffcd7816 */ /* 0x000fe200000000cd */
[----:B------:R1:W3:Y:S01]  /*62e0*/  @P2 LDG.E.U16 R165, desc[UR16][R20.64] ;  /* 0x0000001014a52981 */ /* 0x0002e2000c1e1500 */
[--C-:B0-----:R-:W-:Y:S02]  /*62f0*/  IMAD.WIDE R16, R0, 0x2, R2.reuse ;  /* 0x0000000200107825 */ /* 0x101fe400078e0202 */
[----:B------:R-:W0:Y:S02]  /*6300*/  LDC R0, c[0x0][0x238] ;  /* 0x00008e00ff007b82 */ /* 0x000e240000000800 */
[----:B-1----:R-:W-:Y:S01]  /*6310*/  IMAD.WIDE R20, R153, 0x2, R2 ;  /* 0x0000000299147825 */ /* 0x002fe200078e0202 */
[----:B------:R-:W-:-:S04]  /*6320*/  PRMT R181, RZ, 0x7610, R181 ;  /* 0x00007610ffb57816 */ /* 0x000fc800000000b5 */
[----:B------:R-:W3:Y:S01]  /*6330*/  @P0 LDG.E.U16 R205, desc[UR16][R20.64] ;  /* 0x0000001014cd0981 */ /* 0x000ee2000c1e1500 */
[----:B------:R-:W-:-:S03]  /*6340*/  ISETP.GT.AND P0, PT, R250, 0x28, PT ;  /* 0x00000028fa00780c */ /* 0x000fc60003f04270 */
[----:B------:R1:W3:Y:S02]  /*6350*/  @P4 LDG.E.U16 R181, desc[UR16][R158.64] ;  /* 0x000000109eb54981 */ /* 0x0002e4000c1e1500 */
[----:B-1----:R-:W-:Y:S01]  /*6360*/  PRMT R159, RZ, 0x7610, R159 ;  /* 0x00007610ff9f7816 */ /* 0x002fe2000000009f */
[----:B0-----:R-:W-:-:S07]  /*6370*/  IMAD R0, R0, 0x30, RZ ;  /* 0x0000003000007824 */ /* 0x001fce00078e02ff */
[----:B------:R0:W3:Y:S02]  /*6380*/  @P0 LDG.E.U16 R159, desc[UR16][R16.64] ;  /* 0x00000010109f0981 */ /* 0x0000e4000c1e1500 */
[----:B0-----:R-:W-:Y:S02]  /*6390*/  IMAD.WIDE R16, R0, 0x2, R2 ;  /* 0x0000000200107825 */ /* 0x001fe400078e0202 */
[----:B------:R-:W0:Y:S01]  /*63a0*/  LDC R0, c[0x0][0x238] ;  /* 0x00008e00ff007b82 */ /* 0x000e220000000800 */
[C---:B------:R-:W-:Y:S02]  /*63b0*/  ISETP.GT.AND P1, PT, R250.reuse, 0x30, PT ;  /* 0x00000030fa00780c */ /* 0x040fe40003f24270 */
[----:B------:R-:W-:Y:S02]  /*63c0*/  ISETP.GT.AND P2, PT, R250, 0x25, PT ;  /* 0x00000025fa00780c */ /* 0x000fe40003f44270 */
[----:B------:R-:W-:Y:S02]  /*63d0*/  PRMT R158, RZ, 0x7610, R158 ;  /* 0x00007610ff9e7816 */ /* 0x000fe4000000009e */
[----:B------:R-:W-:-:S07]  /*63e0*/  PRMT R198, RZ, 0x7610, R198 ;  /* 0x00007610ffc67816 */ /* 0x000fce00000000c6 */
[----:B------:R1:W3:Y:S04]  /*63f0*/  @P1 LDG.E.U16 R158, desc[UR16][R16.64] ;  /* 0x00000010109e1981 */ /* 0x0002e8000c1e1500 */
[----:B------:R1:W3:Y:S01]  /*6400*/  @P2 LDG.E.U16 R198, desc[UR16][R18.64] ;  /* 0x0000001012c62981 */ /* 0x0002e2000c1e1500 */
[----:B0-----:R-:W-:Y:S01]  /*6410*/  IMAD R0, R0, 0x38, RZ ;  /* 0x0000003800007824 */ /* 0x001fe200078e02ff */
[----:B------:R-:W-:-:S03]  /*6420*/  ISETP.GT.AND P2, PT, R250, 0x3d, PT ;  /* 0x0000003dfa00780c */ /* 0x000fc60003f44270 */
[----:B-1----:R-:W-:Y:S02]  /*6430*/  IMAD.WIDE R16, R0, 0x2, R2 ;  /* 0x0000000200107825 */ /* 0x002fe400078e0202 */
[----:B------:R-:W0:Y:S02]  /*6440*/  LDC R0, c[0x0][0x238] ;  /* 0x00008e00ff007b82 */ /* 0x000e240000000800 */
[----:B------:R-:W-:Y:S01]  /*6450*/  IMAD R18, R15, 0x3d, RZ ;  /* 0x0000003d0f127824 */ /* 0x000fe200078e02ff */
[----:B------:R-:W-:-:S03]  /*6460*/  PRMT R195, RZ, 0x7610, R195 ;  /* 0x00007610ffc37816 */ /* 0x000fc600000000c3 */
[----:B------:R-:W-:-:S05]  /*6470*/  IMAD.WIDE R18, R18, 0x2, R2 ;  /* 0x0000000212127825 */ /* 0x000fca00078e0202 */
[----:B------:R-:W3:Y:S01]  /*6480*/  @P2 LDG.E.U16 R195, desc[UR16][R18.64] ;  /* 0x0000001012c32981 */ /* 0x000ee2000c1e1500 */
[----:B------:R-:W-:Y:S02]  /*6490*/  ISETP.GT.AND P2, PT, R250, 0x38, PT ;  /* 0x00000038fa00780c */ /* 0x000fe40003f44270 */
[----:B------:R-:W-:Y:S01]  /*64a0*/  PRMT R161, RZ, 0x7610, R161 ;  /* 0x00007610ffa17816 */ /* 0x000fe200000000a1 */
[----:B0-----:R-:W-:-:S10]  /*64b0*/  IMAD R0, R0, 0x26, RZ ;  /* 0x0000002600007824 */ /* 0x001fd400078e02ff */
[----:B------:R0:W3:Y:S02]  /*64c0*/  @P2 LDG.E.U16 R161, desc[UR16][R16.64] ;  /* 0x0000001010a12981 */ /* 0x0000e4000c1e1500 */
[----:B0-----:R-:W-:Y:S02]  /*64d0*/  IMAD.WIDE R16, R0, 0x2, R2 ;  /* 0x0000000200107825 */ /* 0x001fe400078e0202 */
[----:B------:R-:W0:Y:S01]  /*64e0*/  LDC R0, c[0x0][0x238] ;  /* 0x00008e00ff007b82 */ /* 0x000e220000000800 */
[----:B------:R-:W-:Y:S02]  /*64f0*/  ISETP.GT.AND P0, PT, R250, 0x26, PT ;  /* 0x00000026fa00780c */ /* 0x000fe40003f04270 */
[----:B------:R-:W-:-:S11]  /*6500*/  PRMT R206, RZ, 0x7610, R206 ;  /* 0x00007610ffce7816 */ /* 0x000fd600000000ce */
[----:B------:R1:W3:Y:S01]  /*6510*/  @P0 LDG.E.U16 R206, desc[UR16][R16.64] ;  /* 0x0000001010ce0981 */ /* 0x0002e2000c1e1500 */
[----:B0-----:R-:W-:-:S04]  /*6520*/  IMAD R0, R0, 0x27, RZ ;  /* 0x0000002700007824 */ /* 0x001fc800078e02ff */
[----:B-1----:R-:W-:Y:S02]  /*6530*/  IMAD.WIDE R16, R0, 0x2, R2 ;  /* 0x0000000200107825 */ /* 0x002fe400078e0202 */
        /* <DEDUP_REMOVED lines=85> */
[C---:B------:R-:W-:Y:S01]  /*6a90*/  ISETP.GT.AND P0, PT, R250.reuse, 0x36, PT ;  /* 0x00000036fa00780c */ /* 0x040fe20003f04270 */
[----:B------:R-:W1:Y:S01]  /*6aa0*/  S2R R153, SR_TID.X ;  /* 0x0000000000997919 */ /* 0x000e620000002100 */
[----:B------:R-:W-:Y:S02]  /*6ab0*/  PRMT R189, RZ, 0x7610, R189 ;  /* 0x00007610ffbd7816 */ /* 0x000fe400000000bd */
[C---:B------:R-:W-:Y:S02]  /*6ac0*/  ISETP.GT.AND P3, PT, R250.reuse, 0x22, PT ;  /* 0x00000022fa00780c */ /* 0x040fe40003f64270 */
[----:B------:R-:W-:-:S07]  /*6ad0*/  ISETP.GT.AND P4, PT, R250, 0x3f, PT ;  /* 0x0000003ffa00780c */ /* 0x000fce0003f84270 */
[----:B------:R4:W3:Y:S01]  /*6ae0*/  @P0 LDG.E.U16 R189, desc[UR16][R16.64] ;  /* 0x0000001010bd0981 */ /* 0x0008e2000c1e1500 */
[----:B0-----:R-:W-:-:S04]  /*6af0*/  IMAD R0, R0, 0x37, RZ ;  /* 0x0000003700007824 */ /* 0x001fc800078e02ff */
[----:B----4-:R-:W-:Y:S02]  /*6b00*/  IMAD.WIDE R16, R0, 0x2, R2 ;  /* 0x0000000200107825 */ /* 0x010fe400078e0202 */
[----:B------:R-:W0:Y:S02]  /*6b10*/  LDC R0, c[0x0][0x238] ;  /* 0x00008e00ff007b82 */ /* 0x000e240000000800 */
[C---:B------:R-:W-:Y:S01]  /*6b20*/  IMAD R18, R15.reuse, 0x3f, RZ ;  /* 0x0000003f0f127824 */ /* 0x040fe200078e02ff */
[----:B------:R-:W-:Y:S02]  /*6b30*/  PRMT R173, RZ, 0x7610, R173 ;  /* 0x00007610ffad7816 */ /* 0x000fe400000000ad */
[----:B------:R-:W-:Y:S01]  /*6b40*/  PRMT R212, RZ, 0x7610, R212 ;  /* 0x00007610ffd47816 */ /* 0x000fe200000000d4 */
[----:B------:R-:W-:Y:S01]  /*6b50*/  IMAD.WIDE R18, R18, 0x2, R2 ;  /* 0x0000000212127825 */ /* 0x000fe200078e0202 */
[----:B------:R-:W-:Y:S02]  /*6b60*/  ISETP.GT.AND P1, PT, R250, 0x37, PT ;  /* 0x00000037fa00780c */ /* 0x000fe40003f24270 */
[----:B------:R4:W3:Y:S01]  /*6b70*/  @P3 LDG.E.U16 R173, desc[UR16][R22.64] ;  /* 0x0000001016ad3981 */ /* 0x0008e2000c1e1500 */
[----:B------:R-:W-:-:S03]  /*6b80*/  IMAD R20, R15, 0x3e, RZ ;  /* 0x0000003e0f147824 */ /* 0x000fc600078e02ff */
[----:B------:R2:W3:Y:S01]  /*6b90*/  @P4 LDG.E.U16 R212, desc[UR16][R18.64] ;  /* 0x0000001012d44981 */ /* 0x0004e2000c1e1500 */
[C---:B----4-:R-:W-:Y:S02]  /*6ba0*/  IMAD R22, R15.reuse, 0x3c, RZ ;  /* 0x0000003c0f167824 */ /* 0x050fe400078e02ff */
[----:B--2---:R-:W-:Y:S01]  /*6bb0*/  IMAD R18, R15, 0x3b, RZ ;  /* 0x0000003b0f127824 */ /* 0x004fe200078e02ff */
[----:B------:R-:W-:Y:S01]  /*6bc0*/  PRMT R15, RZ, 0x7610, R15 ;  /* 0x00007610ff0f7816 */ /* 0x000fe2000000000f */
[----:B0-----:R-:W-:-:S05]  /*6bd0*/  IMAD R0, R0, 0x3a, RZ ;  /* 0x0000003a00007824 */ /* 0x001fca00078e02ff */
[----:B------:R1:W2:Y:S02]  /*6be0*/  @P1 LDG.E.U16 R15, desc[UR16][R16.64] ;  /* 0x00000010100f1981 */ /* 0x0002a4000c1e1500 */
[----:B-1----:R-:W-:-:S04]  /*6bf0*/  LOP3.LUT R16, R153, 0x3f, RZ, 0xc0, !PT ;  /* 0x0000003f99107812 */ /* 0x002fc800078ec0ff */
[----:B------:R-:W-:Y:S01]  /*6c00*/  ISETP.GE.AND P0, PT, R16, R250, PT ;  /* 0x000000fa1000720c */ /* 0x000fe20003f06270 */
[--C-:B------:R-:W-:Y:S02]  /*6c10*/  IMAD.WIDE R16, R0, 0x2, R2.reuse ;  /* 0x0000000200107825 */ /* 0x100fe400078e0202 */
[----:B------:R-:W4:Y:S04]  /*6c20*/  LDL.LU R0, [R1+0x1cc] ;  /* 0x0001cc0001007983 */ /* 0x000f280000300800 */
[----:B------:R0:W-:Y:S04]  /*6c30*/  STL.64 [R1+0x1e0], R2 ;  /* 0x0001e00201007387 */ /* 0x0001e80000100a00 */
[----:B------:R1:W-:Y:S04]  /*6c40*/  STL [R1+0x2ac], R14 ;  /* 0x0002ac0e01007387 */ /* 0x0003e80000100800 */
[----:B------:R-:W-:Y:S04]  /*6c50*/  STL [R1+0x2b0], R222 ;  /* 0x0002b0de01007387 */ /* 0x000fe80000100800 */
[----:B------:R1:W-:Y:S04]  /*6c60*/  STL [R1+0x2b4], R13 ;  /* 0x0002b40d01007387 */ /* 0x0003e80000100800 */
[----:B------:R-:W-:Y:S04]  /*6c70*/  STL [R1+0x2b8], R220 ;  /* 0x0002b8dc01007387 */ /* 0x000fe80000100800 */
[----:B------:R-:W-:Y:S01]  /*6c80*/  STL [R1+0x2bc], R12 ;  /* 0x0002bc0c01007387 */ /* 0x000fe20000100800 */
[----:B------:R-:W-:-:S03]  /*6c90*/  IMAD.WIDE R22, R22, 0x2, R2 ;  /* 0x0000000216167825 */ /* 0x000fc600078e0202 */
[----:B------:R-:W-:Y:S01]  /*6ca0*/  STL [R1+0x2c0], R218 ;  /* 0x0002c0da01007387 */ /* 0x000fe20000100800 */
[----:B------:R-:W-:-:S03]  /*6cb0*/  IMAD.WIDE R20, R20, 0x2, R2 ;  /* 0x0000000214147825 */ /* 0x000fc600078e0202 */
[----:B------:R-:W-:Y:S01]  /*6cc0*/  STL [R1+0x2c4], R11 ;  /* 0x0002c40b01007387 */ /* 0x000fe20000100800 */
[----:B------:R-:W-:-:S03]  /*6cd0*/  IMAD.WIDE R18, R18, 0x2, R2 ;  /* 0x0000000212127825 */ /* 0x000fc600078e0202 */
[----:B------:R-:W-:Y:S04]  /*6ce0*/  STL [R1+0x2c8], R219 ;  /* 0x0002c8db01007387 */ /* 0x000fe80000100800 */
[----:B------:R-:W-:Y:S04]  /*6cf0*/  STL [R1+0x2cc], R10 ;  /* 0x0002cc0a01007387 */ /* 0x000fe80000100800 */
[----:B0-----:R-:W3:Y:S01]  /*6d00*/  LDL R2, [R1+0x2c] ;  /* 0x00002c0001027983 */ /* 0x001ee20000100800 */
[----:B------:R-:W-:Y:S02]  /*6d10*/  ISETP.GT.AND P3, PT, R250, 0x3c, PT ;  /* 0x0000003cfa00780c */ /* 0x000fe40003f64270 */
[----:B------:R-:W-:-:S02]  /*6d20*/  PRMT R203, RZ, 0x7610, R203 ;  /* 0x00007610ffcb7816 */ /* 0x000fc400000000cb */
[----:B------:R-:W-:-:S09]  /*6d30*/  PRMT R211, RZ, 0x7610, R211 ;  /* 0x00007610ffd37816 */ /* 0x000fd200000000d3 */
[----:B------:R-:W2:Y:S01]  /*6d40*/  @P3 LDG.E.U16 R203, desc[UR16][R22.64] ;  /* 0x0000001016cb3981 */ /* 0x000ea2000c1e1500 */
[C---:B------:R-:W-:Y:S02]  /*6d50*/  ISETP.GT.AND P3, PT, R250.reuse, 0x3e, PT ;  /* 0x0000003efa00780c */ /* 0x040fe40003f64270 */
[----:B------:R-:W-:Y:S02]  /*6d60*/  ISETP.GT.AND P1, PT, R250, 0x3a, PT ;  /* 0x0000003afa00780c */ /* 0x000fe40003f24270 */
[----:B------:R-:W-:-:S09]  /*6d70*/  PRMT R182, RZ, 0x7610, R182 ;  /* 0x00007610ffb67816 */ /* 0x000fd200000000b6 */
[----:B------:R-:W2:Y:S01]  /*6d80*/  @P3 LDG.E.U16 R211, desc[UR16][R20.64] ;  /* 0x0000001014d33981 */ /* 0x000ea2000c1e1500 */
[----:B------:R-:W-:Y:S02]  /*6d90*/  ISETP.GT.AND P3, PT, R250, 0x3b, PT ;  /* 0x0000003bfa00780c */ /* 0x000fe40003f64270 */
[----:B------:R-:W-:-:S06]  /*6da0*/  PRMT R174, RZ, 0x7610, R174 ;  /* 0x00007610ffae7816 */ /* 0x000fcc00000000ae */
[----:B------:R0:W2:Y:S05]  /*6db0*/  @P1 LDG.E.U16 R174, desc[UR16][R16.64] ;  /* 0x0000001010ae1981 */ /* 0x0000aa000c1e1500 */
[----:B------:R1:W2:Y:S01]  /*6dc0*/  @P3 LDG.E.U16 R182, desc[UR16][R18.64] ;  /* 0x0000001012b63981 */ /* 0x0002a2000c1e1500 */
[CC--:B------:R-:W-:Y:S02]  /*6dd0*/  IADD3 RZ, P1, R14.reuse, R251.reuse, RZ ;  /* 0x000000fb0eff7210 */ /* 0x0c0fe40007f3e0ff */
[----:B0-----:R-:W-:Y:S01]  /*6de0*/  PRMT R16, RZ, 0x7610, R16 ;  /* 0x00007610ff107816 */ /* 0x001fe20000000010 */
[----:B-1----:R-:W-:Y:S02]  /*6df0*/  IMAD.IADD R18, R14, 0x1, R251 ;  /* 0x000000010e127824 */ /* 0x002fe400078e02fb */
[----:B------:R-:W-:Y:S01]  /*6e00*/  IMAD.X R19, R222, 0x1, R252, P1 ;  /* 0x00000001de137824 */ /* 0x000fe200008e06fc */
[----:B------:R-:W-:Y:S01]  /*6e10*/  BAR.SYNC.DEFER_BLOCKING 0x0 ;  /* 0x0000000000007b1d */ /* 0x000fe20000010000 */
[----:B------:R-:W-:-:S02]  /*6e20*/  IADD3 RZ, P1, R13, R251, RZ ;  /* 0x000000fb0dff7210 */ /* 0x000fc40007f3e0ff */
[----:B------:R-:W-:Y:S01]  /*6e30*/  PRMT R17, RZ, 0x7610, R17 ;  /* 0x00007610ff117816 */ /* 0x000fe20000000011 */
[--C-:B------:R-:W-:Y:S01]  /*6e40*/  IMAD.IADD R20, R12, 0x1, R251.reuse ;  /* 0x000000010c147824 */ /* 0x100fe200078e02fb */
[----:B------:R-:W-:Y:S01]  /*6e50*/  LOP3.LUT R186, R153, 0x40, RZ, 0xc0, !PT ;  /* 0x0000004099ba7812 */ /* 0x000fe200078ec0ff */
[--C-:B------:R-:W-:Y:S01]  /*6e60*/  IMAD.IADD R22, R10, 0x1, R251.reuse ;  /* 0x000000010a167824 */ /* 0x100fe200078e02fb */
[----:B------:R-:W4:Y:S04]  /*6e70*/  LDL.LU R14, [R1+0x28] ;  /* 0x00002800010e7983 */ /* 0x000f280000300800 */
[----:B------:R0:W2:Y:S02]  /*6e80*/  @!P0 LDG.E.U16 R16, desc[UR16][R18.64] ;  /* 0x0000001012108981 */ /* 0x0000a4000c1e1500 */
[----:B0-----:R-:W-:-:S02]  /*6e90*/  IMAD.IADD R18, R13, 0x1, R251 ;  /* 0x000000010d127824 */ /* 0x001fc400078e02fb */
[--C-:B------:R-:W-:Y:S01]  /*6ea0*/  IMAD.X R19, R220, 0x1, R252.reuse, P1 ;  /* 0x00000001dc137824 */ /* 0x100fe200008e06fc */
[-C--:B------:R-:W-:Y:S01]  /*6eb0*/  IADD3 RZ, P1, R12, R251.reuse, RZ ;  /* 0x000000fb0cff7210 */ /* 0x080fe20007f3e0ff */
[----:B------:R-:W2:Y:S04]  /*6ec0*/  LDL.LU R13, [R1+0x4] ;  /* 0x00000400010d7983 */ /* 0x000ea80000300800 */
[----:B------:R0:W2:Y:S01]  /*6ed0*/  @!P0 LDG.E.U16 R17, desc[UR16][R18.64] ;  /* 0x0000001012118981 */ /* 0x0000a2000c1e1500 */
[----:B------:R-:W-:Y:S01]  /*6ee0*/  IMAD.X R21, R218, 0x1, R252, P1 ;  /* 0x00000001da157824 */ /* 0x000fe200008e06fc */
[----:B------:R-:W-:Y:S02]  /*6ef0*/  IADD3 RZ, P1, R11, R251, RZ ;  /* 0x000000fb0bff7210 */ /* 0x000fe40007f3e0ff */
[----:B------:R-:W2:Y:S04]  /*6f00*/  LDL.LU R222, [R1] ;  /* 0x0000000001de7983 */ /* 0x000ea80000300800 */
[----:B------:R-:W2:Y:S01]  /*6f10*/  LDL R3, [R1+0x1bc] ;  /* 0x0001bc0001037983 */ /* 0x000ea20000100800 */
[----:B0-----:R-:W-:-:S02]  /*6f20*/  PRMT R18, RZ, 0x7610, R18 ;  /* 0x00007610ff127816 */ /* 0x001fc40000000012 */
[----:B------:R-:W-:-:S04]  /*6f30*/  PRMT R19, RZ, 0x7610, R19 ;  /* 0x00007610ff137816 */ /* 0x000fc80000000013 */
[----:B------:R0:W2:Y:S02]  /*6f40*/  @!P0 LDG.E.U16 R18, desc[UR16][R20.64] ;  /* 0x0000001014128981 */ /* 0x0000a4000c1e1500 */
[----:B0-----:R-:W-:Y:S02]  /*6f50*/  IMAD.IADD R20, R11, 0x1, R251 ;  /* 0x000000010b147824 */ /* 0x001fe400078e02fb */
[----:B------:R-:W-:-:S05]  /*6f60*/  IMAD.X R21, R219, 0x1, R252, P1 ;  /* 0x00000001db157824 */ /* 0x000fca00008e06fc */
[----:B------:R0:W2:Y:S01]  /*6f70*/  @!P0 LDG.E.U16 R19, desc[UR16][R20.64] ;  /* 0x0000001014138981 */ /* 0x0000a2000c1e1500 */
[----:B------:R-:W-:Y:S01]  /*6f80*/  IADD3 RZ, P1, R10, R251, RZ ;  /* 0x000000fb0aff7210 */ /* 0x000fe20007f3e0ff */
[----:B0-----:R-:W-:Y:S01]  /*6f90*/  IMAD.SHL.U32 R21, R153, 0x2, RZ ;  /* 0x0000000299157824 */ /* 0x001fe200078e00ff */
[----:B------:R-:W-:-:S04]  /*6fa0*/  PRMT R20, RZ, 0x7610, R20 ;  /* 0x00007610ff147816 */ /* 0x000fc80000000014 */
[----:B------:R-:W-:Y:S01]  /*6fb0*/  LOP3.LUT R21, R21, 0x7e, RZ, 0xc0, !PT ;  /* 0x0000007e15157812 */ /* 0x000fe200078ec0ff */
[----:B------:R-:W-:Y:S01]  /*6fc0*/  IMAD.X R23, R221, 0x1, R252, P1 ;  /* 0x00000001dd177824 */ /* 0x000fe200008e06fc */
[----:B------:R-:W-:-:S03]  /*6fd0*/  IADD3 RZ, P1, R9, R251, RZ ;  /* 0x000000fb09ff7210 */ /* 0x000fc60007f3e0ff */
[----:B------:R-:W-:Y:S01]  /*6fe0*/  IMAD R186, R186, 0x80, R21 ;  /* 0x00000080baba7824 */ /* 0x000fe200078e0215 */
[----:B------:R0:W2:Y:S01]  /*6ff0*/  @!P0 LDG.E.U16 R20, desc[UR16][R22.64] ;  /* 0x0000001016148981 */ /* 0x0000a2000c1e1500 */
[----:B------:R-:W-:Y:S01]  /*7000*/  IMAD.X R153, R223, 0x1, R252, P1 ;  /* 0x00000001df997824 */ /* 0x000fe200008e06fc */
[----:B------:R-:W-:Y:S02]  /*7010*/  IADD3 RZ, P1, R8, R251, RZ ;  /* 0x000000fb08ff7210 */ /* 0x000fe40007f3e0ff */
[----:B------:R1:W-:Y:S01]  /*7020*/  STS.U16 [R186+UR8], R152 ;  /* 0x00000098ba007988 */ /* 0x0003e20008000408 */
[----:B0-----:R-:W-:Y:S01]  /*7030*/  PRMT R22, RZ, 0x7610, R22 ;  /* 0x00007610ff167816 */ /* 0x001fe20000000016 */
[----:B-1----:R-:W-:Y:S01]  /*7040*/  IMAD.IADD R152, R9, 0x1, R251 ;  /* 0x0000000109987824 */ /* 0x002fe200078e02fb */
[----:B------:R-:W-:-:S04]  /*7050*/  PRMT R23, RZ, 0x7610, R23 ;  /* 0x00007610ff177816 */ /* 0x000fc80000000017 */
[----:B------:R0:W2:Y:S04]  /*7060*/  @!P0 LDG.E.U16 R22, desc[UR16][R152.64] ;  /* 0x0000001098168981 */ /* 0x0000a8000c1e1500 */
[----:B------:R1:W-:Y:S01]  /*7070*/  STS.U16 [R186+UR8+0x400], R155 ;  /* 0x0004009bba007988 */ /* 0x0003e20008000408 */
[--C-:B0-----:R-:W-:Y:S02]  /*7080*/  IMAD.IADD R152, R8, 0x1, R251.reuse ;  /* 0x0000000108987824 */ /* 0x101fe400078e02fb */
[--C-:B------:R-:W-:Y:S01]  /*7090*/  IMAD.X R153, R225, 0x1, R252.reuse, P1 ;  /* 0x00000001e1997824 */ /* 0x100fe200008e06fc */
[CC--:B------:R-:W-:Y:S01]  /*70a0*/  IADD3 RZ, P1, R7.reuse, R251.reuse, RZ ;  /* 0x000000fb07ff7210 */ /* 0x0c0fe20007f3e0ff */
[----:B------:R0:W-:Y:S04]  /*70b0*/  STS.U16 [R186+UR8+0x800], R154 ;  /* 0x0008009aba007988 */ /* 0x0001e80008000408 */
[----:B------:R0:W2:Y:S01]  /*70c0*/  @!P0 LDG.E.U16 R23, desc[UR16][R152.64] ;  /* 0x0000001098178981 */ /* 0x0000a2000c1e1500 */
[----:B-1----:R-:W-:Y:S01]  /*70d0*/  IMAD.X R155, R224, 0x1, R252, P1 ;  /* 0x00000001e09b7824 */ /* 0x002fe200008e06fc */
[----:B------:R-:W-:Y:S01]  /*70e0*/  IADD3 RZ, P1, R6, R251, RZ ;  /* 0x000000fb06ff7210 */ /* 0x000fe20007f3e0ff */
[----:B0-----:R-:W-:Y:S01]  /*70f0*/  IMAD.IADD R154, R7, 0x1, R251 ;  /* 0x00000001079a7824 */ /* 0x001fe200078e02fb */
[----:B------:R-:W-:-:S06]  /*7100*/  PRMT R152, RZ, 0x7610, R152 ;  /* 0x00007610ff987816 */ /* 0x000fcc0000000098 */
[----:B------:R0:W2:Y:S04]  /*7110*/  @!P0 LDG.E.U16 R152, desc[UR16][R154.64] ;  /* 0x000000109a988981 */ /* 0x0000a8000c1e1500 */
[----:B------:R3:W-:Y:S01]  /*7120*/  STS.U16 [R186+UR8+0xc00], R157 ;  /* 0x000c009dba007988 */ /* 0x0007e20008000408 */
[----:B0-----:R-:W-:Y:S01]  /*7130*/  IMAD.X R155, R217, 0x1, R252, P1 ;  /* 0x00000001d99b7824 */ /* 0x001fe200008e06fc */
[----:B------:R-:W-:-:S05]  /*7140*/  IADD3 RZ, P1, R5, R251, RZ ;  /* 0x000000fb05ff7210 */ /* 0x000fca0007f3e0ff */
[----:B---3--:R-:W-:Y:S02]  /*7150*/  IMAD.X R157, R2, 0x1, R252, P1 ;  /* 0x00000001029d7824 */ /* 0x008fe400008e06fc */
[----:B------:R-:W3:Y:S04]  /*7160*/  LDL R2, [R1+0x100] ;  /* 0x0001000001027983 */ /* 0x000ee80000100800 */
[----:B------:R-:W3:Y:S04]  /*7170*/  LDL.LU R225, [R1+0x24] ;  /* 0x0000240001e17983 */ /* 0x000ee80000300800 */
[----:B------:R-:W3:Y:S04]  /*7180*/  LDL.LU R224, [R1+0x20] ;  /* 0x0000200001e07983 */ /* 0x000ee80000300800 */
[----:B------:R-:W3:Y:S04]  /*7190*/  LDL.LU R10, [R1+0x1c] ;  /* 0x00001c00010a7983 */ /* 0x000ee80000300800 */
[----:B------:R-:W3:Y:S04]  /*71a0*/  LDL.LU R219, [R1+0x18] ;  /* 0x0000180001db7983 */ /* 0x000ee80000300800 */
[----:B------:R-:W3:Y:S04]  /*71b0*/  LDL.LU R11, [R1+0x14] ;  /* 0x00001400010b7983 */ /* 0x000ee80000300800 */
[----:B------:R-:W3:Y:S04]  /*71c0*/  LDL.LU R218, [R1+0x10] ;  /* 0x0000100001da7983 */ /* 0x000ee80000300800 */
[----:B------:R-:W3:Y:S04]  /*71d0*/  LDL.LU R12, [R1+0xc] ;  /* 0x00000c00010c7983 */ /* 0x000ee80000300800 */
[----:B------:R-:W3:Y:S01]  /*71e0*/  LDL.LU R220, [R1+0x8] ;  /* 0x0000080001dc7983 */ /* 0x000ee20000300800 */
[----:B------:R-:W-:Y:S01]  /*71f0*/  PRMT R153, RZ, 0x7610, R153 ;  /* 0x00007610ff997816 */ /* 0x000fe20000000099 */
[----:B------:R-:W-:-:S02]  /*7200*/  IMAD.IADD R154, R6, 0x1, R251 ;  /* 0x00000001069a7824 */ /* 0x000fc400078e02fb */
[----:B------:R0:W-:Y:S01]  /*7210*/  STS.U16 [R186+UR8+0x1000], R156 ;  /* 0x0010009cba007988 */ /* 0x0001e20008000408 */
[----:B------:R-:W-:-:S03]  /*7220*/  IADD3 RZ, P1, R4, R251, RZ ;  /* 0x000000fb04ff7210 */ /* 0x000fc60007f3e0ff */
[----:B------:R1:W3:Y:S01]  /*7230*/  @!P0 LDG.E.U16 R153, desc[UR16][R154.64] ;  /* 0x000000109a998981 */ /* 0x0002e2000c1e1500 */
[----:B0-----:R-:W-:Y:S01]  /*7240*/  IMAD.IADD R156, R5, 0x1, R251 ;  /* 0x00000001059c7824 */ /* 0x001fe200078e02fb */
[----:B-1----:R-:W-:Y:S02]  /*7250*/  PRMT R154, RZ, 0x7610, R154 ;  /* 0x00007610ff9a7816 */ /* 0x002fe4000000009a */
[----:B------:R-:W-:-:S04]  /*7260*/  PRMT R155, RZ, 0x7610, R155 ;  /* 0x00007610ff9b7816 */ /* 0x000fc8000000009b */
[----:B------:R0:W3:Y:S04]  /*7270*/  @!P0 LDG.E.U16 R154, desc[UR16][R156.64] ;  /* 0x000000109c9a8981 */ /* 0x0000e8000c1e1500 */
[----:B------:R-:W-:Y:S01]  /*7280*/  STS.U16 [R186+UR8+0x1400], R159 ;  /* 0x0014009fba007988 */ /* 0x000fe20008000408 */
[----:B0-----:R-:W-:Y:S02]  /*7290*/  IMAD.IADD R156, R4, 0x1, R251 ;  /* 0x00000001049c7824 */ /* 0x001fe400078e02fb */
[----:B----4-:R-:W-:Y:S01]  /*72a0*/  IMAD.X R157, R14, 0x1, R252, P1 ;  /* 0x000000010e9d7824 */ /* 0x010fe200008e06fc */
[----:B------:R0:W-:Y:S04]  /*72b0*/  STS.U16 [R186+UR8+0x1800], R158 ;  /* 0x0018009eba007988 */ /* 0x0001e80008000408 */
[----:B------:R1:W4:Y:S01]  /*72c0*/  @!P0 LDG.E.U16 R155, desc[UR16][R156.64] ;  /* 0x000000109c9b8981 */ /* 0x000322000c1e1500 */
[----:B------:R-:W-:-:S02]  /*72d0*/  LOP3.LUT R217, R186, 0x10, RZ, 0x3c, !PT ;  /* 0x00000010bad97812 */ /* 0x000fc400078e3cff */
[----:B-1----:R-:W-:Y:S02]  /*72e0*/  PRMT R156, RZ, 0x7610, R156 ;  /* 0x00007610ff9c7816 */ /* 0x002fe4000000009c */
[----:B------:R-:W-:Y:S02]  /*72f0*/  PRMT R157, RZ, 0x7610, R157 ;  /* 0x00007610ff9d7816 */ /* 0x000fe4000000009d */
[C---:B--2---:R-:W-:Y:S01]  /*7300*/  IADD3 RZ, P1, R222.reuse, R251, RZ ;  /* 0x000000fbdeff7210 */ /* 0x044fe20007f3e0ff */
[----:B0-----:R-:W-:-:S04]  /*7310*/  IMAD.IADD R158, R222, 0x1, R251 ;  /* 0x00000001de9e7824 */ /* 0x001fc800078e02fb */
[----:B------:R-:W-:-:S05]  /*7320*/  IMAD.X R159, R13, 0x1, R252, P1 ;  /* 0x000000010d9f7824 */ /* 0x000fca00008e06fc */
[----:B------:R0:W2:Y:S04]  /*7330*/  @!P0 LDG.E.U16 R156, desc[UR16][R158.64] ;  /* 0x000000109e9c8981 */ /* 0x0000a8000c1e1500 */
[----:B------:R-:W-:Y:S04]  /*7340*/  STS.U16 [R186+UR8+0x1c00], R161 ;  /* 0x001c00a1ba007988 */ /* 0x000fe80008000408 */
[----:B------:R1:W-:Y:S04]  /*7350*/  STS.U16 [R217+UR8+0x480], R160 ;  /* 0x000480a0d9007988 */ /* 0x0003e80008000408 */
[----:B------:R-:W-:Y:S04]  /*7360*/  STS.U16 [R217+UR8+0x880], R163 ;  /* 0x000880a3d9007988 */ /* 0x000fe80008000408 */
[----:B------:R1:W-:Y:S04]  /*7370*/  STS.U16 [R217+UR8+0xc80], R162 ;  /* 0x000c80a2d9007988 */ /* 0x0003e80008000408 */
[----:B------:R1:W-:Y:S01]  /*7380*/  STL [R1+0x228], R0 ;  /* 0x0002280001007387 */ /* 0x0003e20000100800 */
[C---:B---3--:R-:W-:Y:S01]  /*7390*/  IADD3 RZ, P1, R220.reuse, R251, RZ ;  /* 0x000000fbdcff7210 */ /* 0x048fe20007f3e0ff */
[----:B0-----:R-:W-:-:S04]  /*73a0*/  IMAD.IADD R158, R220, 0x1, R251 ;  /* 0x00000001dc9e7824 */ /* 0x001fc800078e02fb */
[----:B------:R-:W-:Y:S01]  /*73b0*/  IMAD.X R159, R12, 0x1, R252, P1 ;  /* 0x000000010c9f7824 */ /* 0x000fe200008e06fc */
[C---:B------:R-:W-:Y:S01]  /*73c0*/  IADD3 RZ, P1, R218.reuse, R251, RZ ;  /* 0x000000fbdaff7210 */ /* 0x040fe20007f3e0ff */
[----:B-1----:R-:W-:-:S03]  /*73d0*/  IMAD.IADD R160, R218, 0x1, R251 ;  /* 0x00000001daa07824 */ /* 0x002fc600078e02fb */
[----:B------:R0:W3:Y:S01]  /*73e0*/  @!P0 LDG.E.U16 R157, desc[UR16][R158.64] ;  /* 0x000000109e9d8981 */ /* 0x0000e2000c1e1500 */
[----:B------:R-:W-:Y:S01]  /*73f0*/  IMAD.X R161, R11, 0x1, R252, P1 ;  /* 0x000000010ba17824 */ /* 0x000fe200008e06fc */
[----:B------:R-:W-:Y:S02]  /*7400*/  IADD3 RZ, P1, R219, R251, RZ ;  /* 0x000000fbdbff7210 */ /* 0x000fe40007f3e0ff */
[----:B0-----:R-:W-:Y:S02]  /*7410*/  PRMT R158, RZ, 0x7610, R158 ;  /* 0x00007610ff9e7816 */ /* 0x001fe4000000009e */
[----:B------:R-:W-:-:S04]  /*7420*/  PRMT R159, RZ, 0x7610, R159 ;  /* 0x00007610ff9f7816 */ /* 0x000fc8000000009f */
[----:B------:R0:W4:Y:S01]  /*7430*/  @!P0 LDG.E.U16 R158, desc[UR16][R160.64] ;  /* 0x00000010a09e8981 */ /* 0x000122000c1e1500 */
[--C-:B------:R-:W-:Y:S02]  /*7440*/  IMAD.IADD R162, R224, 0x1, R251.reuse ;  /* 0x00000001e0a27824 */ /* 0x100fe400078e02fb */
[----:B0-----:R-:W-:Y:S02]  /*7450*/  IMAD.IADD R160, R219, 0x1, R251 ;  /* 0x00000001dba07824 */ /* 0x001fe400078e02fb */
[----:B------:R-:W-:Y:S01]  /*7460*/  IMAD.X R161, R10, 0x1, R252, P1 ;  /* 0x000000010aa17824 */ /* 0x000fe200008e06fc */
[----:B------:R-:W-:-:S04]  /*7470*/  IADD3 RZ, P1, R224, R251, RZ ;  /* 0x000000fbe0ff7210 */ /* 0x000fc80007f3e0ff */
[----:B------:R0:W2:Y:S01]  /*7480*/  @!P0 LDG.E.U16 R159, desc[UR16][R160.64] ;  /* 0x00000010a09f8981 */ /* 0x0000a2000c1e1500 */
[----:B------:R-:W-:Y:S01]  /*7490*/  IMAD.X R163, R225, 0x1, R252, P1 ;  /* 0x00000001e1a37824 */ /* 0x000fe200008e06fc */
[----:B0-----:R-:W-:-:S06]  /*74a0*/  PRMT R160, RZ, 0x7610, R160 ;  /* 0x00007610ffa07816 */ /* 0x001fcc00000000a0 */
[----:B------:R0:W2:Y:S02]  /*74b0*/  @!P0 LDG.E.U16 R160, desc[UR16][R162.64] ;  /* 0x00000010a2a08981 */ /* 0x0000a4000c1e1500 */
[----:B0-----:R-:W-:Y:S02]  /*74c0*/  IADD3 R162, P1, R0, R251, RZ ;  /* 0x000000fb00a27210 */ /* 0x001fe40007f3e0ff */
[----:B------:R-:W3:Y:S03]  /*74d0*/  LDL.LU R0, [R1+0x1ac] ;  /* 0x0001ac0001007983 */ /* 0x000ee60000300800 */
[----:B------:R-:W-:Y:S01]  /*74e0*/  IMAD.X R163, R248, 0x1, R252, P1 ;  /* 0x00000001f8a37824 */ /* 0x000fe200008e06fc */
[----:B------:R0:W-:Y:S04]  /*74f0*/  STL [R1+0x22c], R248 ;  /* 0x00022cf801007387 */ /* 0x0001e80000100800 */
[----:B0-----:R-:W4:Y:S04]  /*7500*/  LDL.LU R248, [R1+0xf0] ;  /* 0x0000f00001f87983 */ /* 0x001f280000300800 */
[----:B------:R0:W-:Y:S01]  /*7510*/  STS.U16 [R217+UR8+0x1480], R164 ;  /* 0x001480a4d9007988 */ /* 0x0001e20008000408 */
[----:B------:R-:W-:-:S03]  /*7520*/  PRMT R161, RZ, 0x7610, R161 ;  /* 0x00007610ffa17816 */ /* 0x000fc600000000a1 */
[----:B------:R1:W-:Y:S04]  /*7530*/  STS.U16 [R217+UR8+0x1080], R165 ;  /* 0x001080a5d9007988 */ /* 0x0003e80008000408 */
[----:B------:R-:W2:Y:S01]  /*7540*/  LDL.LU R238, [R1+0x18c] ;  /* 0x00018c0001ee7983 */ /* 0x000ea20000300800 */
[----:B0-----:R-:W-:-:S03]  /*7550*/  IADD3 R164, P1, R3, R251, RZ ;  /* 0x000000fb03a47210 */ /* 0x001fc60007f3e0ff */
[----:B------:R-:W2:Y:S02]  /*7560*/  LDL R3, [R1+0x16c] ;  /* 0x00016c0001037983 */ /* 0x000ea40000100800 */
[----:B-1----:R-:W-:Y:S02]  /*7570*/  IMAD.X R165, R2, 0x1, R252, P1 ;  /* 0x0000000102a57824 */ /* 0x002fe400008e06fc */
[----:B------:R-:W2:Y:S04]  /*7580*/  LDL R227, [R1+0x14c] ;  /* 0x00014c0001e37983 */ /* 0x000ea80000100800 */
[----:B------:R-:W2:Y:S04]  /*7590*/  LDL R2, [R1+0x15c] ;  /* 0x00015c0001027983 */ /* 0x000ea80000100800 */
[----:B------:R-:W2:Y:S04]  /*75a0*/  LDL R226, [R1+0x90] ;  /* 0x0000900001e27983 */ /* 0x000ea80000100800 */
[----:B------:R-:W2:Y:S04]  /*75b0*/  LDL R233, [R1+0x13c] ;  /* 0x00013c0001e97983 */ /* 0x000ea80000100800 */
[----:B------:R-:W2:Y:S04]  /*75c0*/  LDL R232, [R1+0x80] ;  /* 0x0000800001e87983 */ /* 0x000ea80000100800 */
[----:B------:R-:W2:Y:S04]  /*75d0*/  LDL.LU R231, [R1+0xc0] ;  /* 0x0000c00001e77983 */ /* 0x000ea80000300800 */
[----:B------:R-:W2:Y:S04]  /*75e0*/  LDL.LU R230, [R1+0x17c] ;  /* 0x00017c0001e67983 */ /* 0x000ea80000300800 */
[----:B------:R-:W2:Y:S04]  /*75f0*/  LDL.LU R239, [R1+0xd0] ;  /* 0x0000d00001ef7983 */ /* 0x000ea80000300800 */
[----:B------:R0:W2:Y:S02]  /*7600*/  @!P0 LDG.E.U16 R161, desc[UR16][R162.64] ;  /* 0x00000010a2a18981 */ /* 0x0000a4000c1e1500 */
[----:B0-----:R-:W-:-:S06]  /*7610*/  PRMT R162, RZ, 0x7610, R162 ;  /* 0x00007610ffa27816 */ /* 0x001fcc00000000a2 */
[----:B------:R3:W2:Y:S04]  /*7620*/  @!P0 LDG.E.U16 R162, desc[UR16][R164.64] ;  /* 0x00000010a4a28981 */ /* 0x0006a8000c1e1500 */
[----:B------:R0:W-:Y:S01]  /*7630*/  STS.U16 [R217+UR8+0x1c80], R166 ;  /* 0x001c80a6d9007988 */ /* 0x0001e20008000408 */
[----:B---3--:R-:W-:-:S03]  /*7640*/  IADD3 R164, P1, R0, R251, RZ ;  /* 0x000000fb00a47210 */ /* 0x008fc60007f3e0ff */
[----:B------:R-:W-:Y:S02]  /*7650*/  STL [R1+0x230], R0 ;  /* 0x0002300001007387 */ /* 0x000fe40000100800 */
[----:B----4-:R-:W-:Y:S02]  /*7660*/  IMAD.X R165, R248, 0x1, R252, P1 ;  /* 0x00000001f8a57824 */ /* 0x010fe400008e06fc */
[----:B------:R-:W-:Y:S01]  /*7670*/  STL [R1+0x234], R248 ;  /* 0x000234f801007387 */ /* 0x000fe20000100800 */
[----:B0-----:R-:W-:-:S03]  /*7680*/  IADD3 R166, P1, R246, R251, RZ ;  /* 0x000000fbf6a67210 */ /* 0x001fc60007f3e0ff */
[----:B------:R0:W-:Y:S04]  /*7690*/  STL [R1+0x238], R246 ;  /* 0x000238f601007387 */ /* 0x0001e80000100800 */
[----:B0-----:R-:W3:Y:S01]  /*76a0*/  LDL.LU R246, [R1+0xb0] ;  /* 0x0000b00001f67983 */ /* 0x001ee20000300800 */
[----:B------:R-:W-:-:S03]  /*76b0*/  PRMT R163, RZ, 0x7610, R163 ;  /* 0x00007610ffa37816 */ /* 0x000fc600000000a3 */
[----:B------:R0:W-:Y:S04]  /*76c0*/  STS.U16 [R217+UR8+0x1880], R167 ;  /* 0x001880a7d9007988 */ /* 0x0001e80008000408 */
[----:B------:R1:W4:Y:S01]  /*76d0*/  @!P0 LDG.E.U16 R163, desc[UR16][R164.64] ;  /* 0x00000010a4a38981 */ /* 0x000322000c1e1500 */
[----:B0-----:R-:W-:Y:S01]  /*76e0*/  IMAD.X R167, R247, 0x1, R252, P1 ;  /* 0x00000001f7a77824 */ /* 0x001fe200008e06fc */
[----:B-1----:R-:W-:Y:S02]  /*76f0*/  PRMT R164, RZ, 0x7610, R164 ;  /* 0x00007610ffa47816 */ /* 0x002fe400000000a4 */
[----:B------:R0:W-:Y:S04]  /*7700*/  STS.U16 [R217+UR8+0x80], R205 ;  /* 0x000080cdd9007988 */ /* 0x0001e80008000408 */
[----:B------:R2:W4:Y:S01]  /*7710*/  @!P0 LDG.E.U16 R164, desc[UR16][R166.64] ;  /* 0x00000010a6a48981 */ /* 0x000522000c1e1500 */
[----:B------:R-:W-:-:S02]  /*7720*/  PRMT R165, RZ, 0x7610, R165 ;  /* 0x00007610ffa57816 */ /* 0x000fc400000000a5 */
[----:B0-----:R-:W-:Y:S02]  /*7730*/  LOP3.LUT R205, R186, 0x20, RZ, 0x3c, !PT ;  /* 0x00000020bacd7812 */ /* 0x001fe400078e3cff */
[----:B--2---:R-:W-:-:S03]  /*7740*/  IADD3 R166, P1, R238, R251, RZ ;  /* 0x000000fbeea67210 */ /* 0x004fc60007f3e0ff */
[----:B------:R0:W-:Y:S02]  /*7750*/  STS.U16 [R205+UR8+0x500], R168 ;  /* 0x000500a8cd007988 */ /* 0x0001e40008000408 */
[----:B------:R-:W-:Y:S02]  /*7760*/  IMAD.X R167, R239, 0x1, R252, P1 ;  /* 0x00000001efa77824 */ /* 0x000fe400008e06fc */
[----:B------:R1:W-:Y:S04]  /*7770*/  STS.U16 [R205+UR8+0x100], R169 ;  /* 0x000100a9cd007988 */ /* 0x0003e80008000408 */
[----:B------:R2:W4:Y:S01]  /*7780*/  @!P0 LDG.E.U16 R165, desc[UR16][R166.64] ;  /* 0x00000010a6a58981 */ /* 0x000522000c1e1500 */
[----:B0-----:R-:W-:-:S05]  /*7790*/  IADD3 R168, P1, R230, R251, RZ ;  /* 0x000000fbe6a87210 */ /* 0x001fca0007f3e0ff */
[----:B-1----:R-:W-:Y:S01]  /*77a0*/  IMAD.X R169, R231, 0x1, R252, P1 ;  /* 0x00000001e7a97824 */ /* 0x002fe200008e06fc */
[----:B--2---:R-:W-:Y:S01]  /*77b0*/  PRMT R166, RZ, 0x7610, R166 ;  /* 0x00007610ffa67816 */ /* 0x004fe200000000a6 */
[----:B------:R-:W-:Y:S04]  /*77c0*/  STL [R1+0x23c], R247 ;  /* 0x00023cf701007387 */ /* 0x000fe80000100800 */
[----:B------:R-:W-:Y:S04]  /*77d0*/  STL [R1+0x240], R238 ;  /* 0x000240ee01007387 */ /* 0x000fe80000100800 */
[----:B------:R0:W2:Y:S04]  /*77e0*/  @!P0 LDG.E.U16 R166, desc[UR16][R168.64] ;  /* 0x00000010a8a68981 */ /* 0x0000a8000c1e1500 */
[----:B------:R-:W-:Y:S04]  /*77f0*/  STL [R1+0x244], R239 ;  /* 0x000244ef01007387 */ /* 0x000fe80000100800 */
[----:B------:R1:W-:Y:S01]  /*7800*/  STL [R1+0x248], R230 ;  /* 0x000248e601007387 */ /* 0x0003e20000100800 */
[----:B0-----:R-:W-:-:S03]  /*7810*/  IADD3 R168, P1, R3, R251, RZ ;  /* 0x000000fb03a87210 */ /* 0x001fc60007f3e0ff */
[----:B------:R0:W-:Y:S04]  /*7820*/  STL [R1+0x24c], R231 ;  /* 0x00024ce701007387 */ /* 0x0001e80000100800 */
[----:B------:R-:W4:Y:S04]  /*7830*/  LDL R229, [R1+0x11c] ;  /* 0x00011c0001e57983 */ /* 0x000f280000100800 */
[----:B-1----:R-:W2:Y:S04]  /*7840*/  LDL R230, [R1+0x70] ;  /* 0x0000700001e67983 */ /* 0x002ea80000100800 */
[----:B0-----:R-:W4:Y:S04]  /*7850*/  LDL R231, [R1+0x12c] ;  /* 0x00012c0001e77983 */ /* 0x001f280000100800 */
[----:B------:R-:W2:Y:S01]  /*7860*/  LDL R228, [R1+0x60] ;  /* 0x0000600001e47983 */ /* 0x000ea20000100800 */
[----:B---3--:R-:W-:-:S03]  /*7870*/  IMAD.X R169, R246, 0x1, R252, P1 ;  /* 0x00000001f6a97824 */ /* 0x008fc600008e06fc */
[----:B------:R0:W-:Y:S04]  /*7880*/  STL [R1+0x250], R246 ;  /* 0x000250f601007387 */ /* 0x0001e80000100800 */
[----:B0-----:R-:W3:Y:S01]  /*7890*/  LDL.LU R246, [R1+0xa0] ;  /* 0x0000a00001f67983 */ /* 0x001ee20000300800 */
[----:B------:R-:W-:-:S03]  /*78a0*/  PRMT R167, RZ, 0x7610, R167 ;  /* 0x00007610ffa77816 */ /* 0x000fc600000000a7 */
[----:B------:R0:W-:Y:S04]  /*78b0*/  STS.U16 [R205+UR8+0xd00], R170 ;  /* 0x000d00aacd007988 */ /* 0x0001e80008000408 */
[----:B------:R1:W2:Y:S04]  /*78c0*/  @!P0 LDG.E.U16 R167, desc[UR16][R168.64] ;  /* 0x00000010a8a78981 */ /* 0x0002a8000c1e1500 */
[----:B------:R3:W-:Y:S01]  /*78d0*/  STS.U16 [R205+UR8+0x900], R171 ;  /* 0x000900abcd007988 */ /* 0x0007e20008000408 */
[----:B0-----:R-:W-:-:S03]  /*78e0*/  IADD3 R170, P1, R2, R251, RZ ;  /* 0x000000fb02aa7210 */ /* 0x001fc60007f3e0ff */
[----:B------:R-:W2:Y:S01]  /*78f0*/  LDL R3, [R1+0x1c8] ;  /* 0x0001c80001037983 */ /* 0x000ea20000100800 */
[----:B-1----:R-:W-:-:S03]  /*7900*/  PRMT R168, RZ, 0x7610, R168 ;  /* 0x00007610ffa87816 */ /* 0x002fc600000000a8 */
[----:B------:R-:W2:Y:S01]  /*7910*/  LDL R2, [R1+0x10c] ;  /* 0x00010c0001027983 */ /* 0x000ea20000100800 */
[----:B------:R-:W-:-:S03]  /*7920*/  PRMT R169, RZ, 0x7610, R169 ;  /* 0x00007610ffa97816 */ /* 0x000fc600000000a9 */
[----:B------:R0:W-:Y:S01]  /*7930*/  STS.U16 [R205+UR8+0x1500], R172 ;  /* 0x001500accd007988 */ /* 0x0001e20008000408 */
[----:B---3--:R-:W-:-:S03]  /*7940*/  IMAD.X R171, R246, 0x1, R252, P1 ;  /* 0x00000001f6ab7824 */ /* 0x008fc600008e06fc */
[----:B------:R-:W-:Y:S04]  /*7950*/  STL [R1+0x26c], R246 ;  /* 0x00026cf601007387 */ /* 0x000fe80000100800 */
[----:B------:R1:W3:Y:S04]  /*7960*/  @!P0 LDG.E.U16 R168, desc[UR16][R170.64] ;  /* 0x00000010aaa88981 */ /* 0x0002e8000c1e1500 */
[----:B------:R-:W3:Y:S04]  /*7970*/  LDL R217, [R1+0x1a8] ;  /* 0x0001a80001d97983 */ /* 0x000ee80000100800 */
[----:B------:R-:W3:Y:S01]  /*7980*/  LDL R0, [R1+0xec] ;  /* 0x0000ec0001007983 */ /* 0x000ee20000100800 */
[----:B-1----:R-:W-:-:S03]  /*7990*/  IADD3 R170, P1, R227, R251, RZ ;  /* 0x000000fbe3aa7210 */ /* 0x002fc60007f3e0ff */
[----:B------:R-:W3:Y:S02]  /*79a0*/  LDL R227, [R1+0x1b8] ;  /* 0x0001b80001e37983 */ /* 0x000ee40000100800 */
[----:B------:R-:W-:Y:S02]  /*79b0*/  IMAD.X R171, R226, 0x1, R252, P1 ;  /* 0x00000001e2ab7824 */ /* 0x000fe400008e06fc */
[----:B------:R-:W3:Y:S01]  /*79c0*/  LDL R226, [R1+0xfc] ;  /* 0x0000fc0001e27983 */ /* 0x000ee20000100800 */
[----:B0-----:R-:W-:-:S03]  /*79d0*/  IADD3 R172, P1, R233, R251, RZ ;  /* 0x000000fbe9ac7210 */ /* 0x001fc60007f3e0ff */
[----:B------:R0:W3:Y:S04]  /*79e0*/  @!P0 LDG.E.U16 R169, desc[UR16][R170.64] ;  /* 0x00000010aaa98981 */ /* 0x0000e8000c1e1500 */
[----:B------:R1:W-:Y:S04]  /*79f0*/  STS.U16 [R205+UR8+0x1100], R173 ;  /* 0x001100adcd007988 */ /* 0x0003e80008000408 */
[----:B------:R-:W-:Y:S01]  /*7a00*/  STS.U16 [R205+UR8+0x1d00], R174 ;  /* 0x001d00aecd007988 */ /* 0x000fe20008000408 */
[----:B0-----:R-:W-:-:S03]  /*7a10*/  PRMT R170, RZ, 0x7610, R170 ;  /* 0x00007610ffaa7816 */ /* 0x001fc600000000aa */
[----:B------:R0:W-:Y:S01]  /*7a20*/  STS.U16 [R205+UR8+0x1900], R175 ;  /* 0x001900afcd007988 */ /* 0x0001e20008000408 */
[----:B-1----:R-:W-:-:S03]  /*7a30*/  IMAD.X R173, R232, 0x1, R252, P1 ;  /* 0x00000001e8ad7824 */ /* 0x002fc600008e06fc */
[----:B------:R-:W3:Y:S04]  /*7a40*/  LDL.LU R245, [R1+0xdc] ;  /* 0x0000dc0001f57983 */ /* 0x000ee80000300800 */
[----:B------:R4:W3:Y:S01]  /*7a50*/  @!P0 LDG.E.U16 R170, desc[UR16][R172.64] ;  /* 0x00000010acaa8981 */ /* 0x0008e2000c1e1500 */
[----:B------:R-:W-:Y:S02]  /*7a60*/  PRMT R171, RZ, 0x7610, R171 ;  /* 0x00007610ffab7816 */ /* 0x000fe400000000ab */
[----:B0-----:R-:W-:Y:S01]  /*7a70*/  LOP3.LUT R205, R186, 0x30, RZ, 0x3c, !PT ;  /* 0x00000030bacd7812 */ /* 0x001fe200078e3cff */
[----:B------:R-:W3:Y:S01]  /*7a80*/  LDL.LU R244, [R1+0x198] ;  /* 0x0001980001f47983 */ /* 0x000ee20000300800 */
[----:B----4-:R-:W-:-:S05]  /*7a90*/  IADD3 R172, P1, R231, R251, RZ ;  /* 0x000000fbe7ac7210 */ /* 0x010fca0007f3e0ff */
[----:B--2---:R-:W-:Y:S01]  /*7aa0*/  IMAD.X R173, R230, 0x1, R252, P1 ;  /* 0x00000001e6ad7824 */ /* 0x004fe200008e06fc */
[----:B------:R-:W-:-:S04]  /*7ab0*/  IADD3 R174, P1, R229, R251, RZ ;  /* 0x000000fbe5ae7210 */ /* 0x000fc80007f3e0ff */
[----:B------:R0:W2:Y:S01]  /*7ac0*/  @!P0 LDG.E.U16 R171, desc[UR16][R172.64] ;  /* 0x00000010acab8981 */ /* 0x0000a2000c1e1500 */
[----:B------:R-:W-:Y:S01]  /*7ad0*/  IMAD.X R175, R228, 0x1, R252, P1 ;  /* 0x00000001e4af7824 */ /* 0x000fe200008e06fc */
[----:B0-----:R-:W-:-:S06]  /*7ae0*/  PRMT R172, RZ, 0x7610, R172 ;  /* 0x00007610ffac7816 */ /* 0x001fcc00000000ac */
[----:B------:R0:W4:Y:S01]  /*7af0*/  @!P0 LDG.E.U16 R172, desc[UR16][R174.64] ;  /* 0x00000010aeac8981 */ /* 0x000122000c1e1500 */
[----:B------:R-:W-:-:S03]  /*7b00*/  PRMT R173, RZ, 0x7610, R173 ;  /* 0x00007610ffad7816 */ /* 0x000fc600000000ad */
[----:B------:R3:W-:Y:S01]  /*7b10*/  STS.U16 [R205+UR8+0x580], R176 ;  /* 0x000580b0cd007988 */ /* 0x0007e20008000408 */
[----:B0-----:R-:W-:-:S03]  /*7b20*/  IADD3 R174, P1, R3, R251, RZ ;  /* 0x000000fb03ae7210 */ /* 0x001fc60007f3e0ff */
[----:B------:R0:W-:Y:S02]  /*7b30*/  STS.U16 [R205+UR8+0x180], R177 ;  /* 0x000180b1cd007988 */ /* 0x0001e40008000408 */
[----:B------:R-:W-:Y:S02]  /*7b40*/  IMAD.X R175, R2, 0x1, R252, P1 ;  /* 0x0000000102af7824 */ /* 0x000fe400008e06fc */
[----:B------:R-:W2:Y:S04]  /*7b50*/  LDL.LU R3, [R1+0x108] ;  /* 0x0001080001037983 */ /* 0x000ea80000300800 */
[----:B------:R1:W4:Y:S04]  /*7b60*/  @!P0 LDG.E.U16 R173, desc[UR16][R174.64] ;  /* 0x00000010aead8981 */ /* 0x000328000c1e1500 */
[----:B------:R-:W2:Y:S04]  /*7b70*/  LDL.LU R2, [R1+0x1c4] ;  /* 0x0001c40001027983 */ /* 0x000ea80000300800 */
[----:B------:R-:W4:Y:S01]  /*7b80*/  LDL.LU R237, [R1+0xcc] ;  /* 0x0000cc0001ed7983 */ /* 0x000f220000300800 */
[----:B-1----:R-:W-:-:S03]  /*7b90*/  PRMT R174, RZ, 0x7610, R174 ;  /* 0x00007610ffae7816 */ /* 0x002fc600000000ae */
[----:B------:R-:W2:Y:S04]  /*7ba0*/  LDL.LU R236, [R1+0x188] ;  /* 0x0001880001ec7983 */ /* 0x000ea80000300800 */
[----:B------:R-:W4:Y:S04]  /*7bb0*/  LDL R233, [R1+0x7c] ;  /* 0x00007c0001e97983 */ /* 0x000f280000100800 */
[----:B------:R-:W4:Y:S04]  /*7bc0*/  LDL R232, [R1+0x128] ;  /* 0x0001280001e87983 */ /* 0x000f280000100800 */
[----:B------:R-:W4:Y:S04]  /*7bd0*/  LDL R231, [R1+0x6c] ;  /* 0x00006c0001e77983 */ /* 0x000f280000100800 */
[----:B------:R-:W4:Y:S01]  /*7be0*/  LDL R230, [R1+0x118] ;  /* 0x0001180001e67983 */ /* 0x000f220000100800 */
[----:B---3--:R-:W-:-:S03]  /*7bf0*/  IADD3 R176, P1, R227, R251, RZ ;  /* 0x000000fbe3b07210 */ /* 0x008fc60007f3e0ff */
[----:B------:R-:W3:Y:S02]  /*7c00*/  LDL R227, [R1+0x5c] ;  /* 0x00005c0001e37983 */ /* 0x000ee40000100800 */
[----:B0-----:R-:W-:-:S05]  /*7c10*/  IMAD.X R177, R226, 0x1, R252, P1 ;  /* 0x00000001e2b17824 */ /* 0x001fca00008e06fc */
[----:B------:R0:W3:Y:S02]  /*7c20*/  @!P0 LDG.E.U16 R174, desc[UR16][R176.64] ;  /* 0x00000010b0ae8981 */ /* 0x0000e4000c1e1500 */
[----:B0-----:R-:W-:Y:S02]  /*7c30*/  IADD3 R176, P1, R217, R251, RZ ;  /* 0x000000fbd9b07210 */ /* 0x001fe40007f3e0ff */
[----:B------:R-:W3:Y:S03]  /*7c40*/  LDL R217, [R1+0x158] ;  /* 0x0001580001d97983 */ /* 0x000ee60000100800 */
[----:B------:R-:W-:Y:S02]  /*7c50*/  IMAD.X R177, R0, 0x1, R252, P1 ;  /* 0x0000000100b17824 */ /* 0x000fe400008e06fc */
[----:B------:R-:W3:Y:S04]  /*7c60*/  LDL R0, [R1+0x138] ;  /* 0x0001380001007983 */ /* 0x000ee80000100800 */
[----:B------:R-:W3:Y:S04]  /*7c70*/  LDL.LU R246, [R1+0x8c] ;  /* 0x00008c0001f67983 */ /* 0x000ee80000300800 */
[----:B------:R-:W3:Y:S04]  /*7c80*/  LDL.LU R247, [R1+0xac] ;  /* 0x0000ac0001f77983 */ /* 0x000ee80000300800 */
[----:B------:R-:W3:Y:S04]  /*7c90*/  LDL.LU R249, [R1+0x168] ;  /* 0x0001680001f97983 */ /* 0x000ee80000300800 */
[----:B------:R-:W3:Y:S04]  /*7ca0*/  LDL.LU R229, [R1+0xbc] ;  /* 0x0000bc0001e57983 */ /* 0x000ee80000300800 */
[----:B------:R-:W3:Y:S01]  /*7cb0*/  LDL.LU R228, [R1+0x178] ;  /* 0x0001780001e47983 */ /* 0x000ee20000300800 */
[----:B------:R-:W-:-:S03]  /*7cc0*/  PRMT R175, RZ, 0x7610, R175 ;  /* 0x00007610ffaf7816 */ /* 0x000fc600000000af */
[----:B------:R0:W-:Y:S04]  /*7cd0*/  STS.U16 [R205+UR8+0xd80], R178 ;  /* 0x000d80b2cd007988 */ /* 0x0001e80008000408 */
[----:B------:R1:W3:Y:S04]  /*7ce0*/  @!P0 LDG.E.U16 R175, desc[UR16][R176.64] ;  /* 0x00000010b0af8981 */ /* 0x0002e8000c1e1500 */
[----:B------:R1:W-:Y:S01]  /*7cf0*/  STS.U16 [R205+UR8+0x980], R179 ;  /* 0x000980b3cd007988 */ /* 0x0003e20008000408 */
[----:B0-----:R-:W-:-:S03]  /*7d00*/  IADD3 R178, P1, R244, R251, RZ ;  /* 0x000000fbf4b27210 */ /* 0x001fc60007f3e0ff */
[----:B------:R-:W3:Y:S01]  /*7d10*/  LDL.LU R243, [R1+0xd8] ;  /* 0x0000d80001f37983 */ /* 0x000ee20000300800 */
[----:B-1----:R-:W-:-:S03]  /*7d20*/  PRMT R176, RZ, 0x7610, R176 ;  /* 0x00007610ffb07816 */ /* 0x002fc600000000b0 */
[----:B------:R-:W3:Y:S01]  /*7d30*/  LDL.LU R242, [R1+0x194] ;  /* 0x0001940001f27983 */ /* 0x000ee20000300800 */
[----:B------:R-:W-:-:S05]  /*7d40*/  IMAD.X R179, R245, 0x1, R252, P1 ;  /* 0x00000001f5b37824 */ /* 0x000fca00008e06fc */
[----:B------:R2:W3:Y:S04]  /*7d50*/  @!P0 LDG.E.U16 R176, desc[UR16][R178.64] ;  /* 0x00000010b2b08981 */ /* 0x0004e8000c1e1500 */
[----:B------:R0:W-:Y:S04]  /*7d60*/  STL [R1+0x254], R244 ;  /* 0x000254f401007387 */ /* 0x0001e80000100800 */
[----:B------:R3:W-:Y:S04]  /*7d70*/  STS.U16 [R205+UR8+0x1580], R180 ;  /* 0x001580b4cd007988 */ /* 0x0007e80008000408 */
[----:B0-----:R-:W3:Y:S01]  /*7d80*/  LDL.LU R244, [R1+0x9c] ;  /* 0x00009c0001f47983 */ /* 0x001ee20000300800 */
[----:B--2---:R-:W-:-:S03]  /*7d90*/  IADD3 R178, P1, R236, R251, RZ ;  /* 0x000000fbecb27210 */ /* 0x004fc60007f3e0ff */
[----:B------:R-:W-:Y:S02]  /*7da0*/  STL [R1+0x258], R245 ;  /* 0x000258f501007387 */ /* 0x000fe40000100800 */
[----:B----4-:R-:W-:Y:S02]  /*7db0*/  IMAD.X R179, R237, 0x1, R252, P1 ;  /* 0x00000001edb37824 */ /* 0x010fe400008e06fc */
[----:B------:R-:W-:Y:S04]  /*7dc0*/  STL [R1+0x25c], R236 ;  /* 0x00025cec01007387 */ /* 0x000fe80000100800 */
[----:B------:R-:W-:Y:S04]  /*7dd0*/  STL [R1+0x260], R237 ;  /* 0x000260ed01007387 */ /* 0x000fe80000100800 */
[----:B------:R0:W-:Y:S01]  /*7de0*/  STS.U16 [R205+UR8+0x1180], R181 ;  /* 0x001180b5cd007988 */ /* 0x0001e20008000408 */
[----:B---3--:R-:W-:-:S03]  /*7df0*/  IADD3 R180, P1, R228, R251, RZ ;  /* 0x000000fbe4b47210 */ /* 0x008fc60007f3e0ff */
[----:B------:R-:W-:Y:S02]  /*7e00*/  STL [R1+0x264], R228 ;  /* 0x000264e401007387 */ /* 0x000fe40000100800 */
[----:B0-----:R-:W-:Y:S02]  /*7e10*/  IMAD.X R181, R229, 0x1, R252, P1 ;  /* 0x00000001e5b57824 */ /* 0x001fe400008e06fc */
[----:B------:R0:W-:Y:S04]  /*7e20*/  STL [R1+0x268], R229 ;  /* 0x000268e501007387 */ /* 0x0001e80000100800 */
[----:B0-----:R-:W2:Y:S01]  /*7e30*/  LDL.LU R229, [R1+0x148] ;  /* 0x0001480001e57983 */ /* 0x001ea20000300800 */
[----:B------:R-:W-:-:S06]  /*7e40*/  PRMT R177, RZ, 0x7610, R177 ;  /* 0x00007610ffb17816 */ /* 0x000fcc00000000b1 */
[----:B------:R0:W3:Y:S02]  /*7e50*/  @!P0 LDG.E.U16 R177, desc[UR16][R178.64] ;  /* 0x00000010b2b18981 */ /* 0x0000e4000c1e1500 */
[----:B0-----:R-:W-:-:S06]  /*7e60*/  PRMT R178, RZ, 0x7610, R178 ;  /* 0x00007610ffb27816 */ /* 0x001fcc00000000b2 */
[----:B------:R0:W4:Y:S01]  /*7e70*/  @!P0 LDG.E.U16 R178, desc[UR16][R180.64] ;  /* 0x00000010b4b28981 */ /* 0x000122000c1e1500 */
[----:B------:R-:W-:-:S03]  /*7e80*/  PRMT R179, RZ, 0x7610, R179 ;  /* 0x00007610ffb37816 */ /* 0x000fc600000000b3 */
[----:B------:R1:W-:Y:S01]  /*7e90*/  STS.U16 [R205+UR8+0x1d80], R182 ;  /* 0x001d80b6cd007988 */ /* 0x0003e20008000408 */
[----:B0-----:R-:W-:-:S05]  /*7ea0*/  IADD3 R180, P1, R249, R251, RZ ;  /* 0x000000fbf9b47210 */ /* 0x001fca0007f3e0ff */
[--C-:B------:R-:W-:Y:S01]  /*7eb0*/  IMAD.X R181, R247, 0x1, R252.reuse, P1 ;  /* 0x00000001f7b57824 */ /* 0x100fe200008e06fc */
[----:B-1----:R-:W-:Y:S01]  /*7ec0*/  IADD3 R182, P1, R217, R251, RZ ;  /* 0x000000fbd9b67210 */ /* 0x002fe20007f3e0ff */
[----:B------:R0:W-:Y:S04]  /*7ed0*/  STS.U16 [R205+UR8+0x1980], R183 ;  /* 0x001980b7cd007988 */ /* 0x0001e80008000408 */
[----:B------:R1:W4:Y:S04]  /*7ee0*/  @!P0 LDG.E.U16 R179, desc[UR16][R180.64] ;  /* 0x00000010b4b38981 */ /* 0x000328000c1e1500 */
[----:B------:R-:W-:Y:S01]  /*7ef0*/  STL [R1+0x270], R249 ;  /* 0x000270f901007387 */ /* 0x000fe20000100800 */
[----:B0-----:R-:W-:-:S03]  /*7f00*/  IMAD.X R183, R244, 0x1, R252, P1 ;  /* 0x00000001f4b77824 */ /* 0x001fc600008e06fc */
[----:B------:R-:W-:Y:S01]  /*7f10*/  STL [R1+0x274], R247 ;  /* 0x000274f701007387 */ /* 0x000fe20000100800 */
[----:B-1----:R-:W-:-:S03]  /*7f20*/  PRMT R180, RZ, 0x7610, R180 ;  /* 0x00007610ffb47816 */ /* 0x002fc600000000b4 */
[----:B------:R-:W3:Y:S01]  /*7f30*/  LDL R226, [R1+0x1b4] ;  /* 0x0001b40001e27983 */ /* 0x000ee20000100800 */
[----:B------:R-:W-:-:S03]  /*7f40*/  LOP3.LUT R205, R186, 0x40, RZ, 0x3c, !PT ;  /* 0x00000040bacd7812 */ /* 0x000fc600078e3cff */
[----:B------:R2:W4:Y:S01]  /*7f50*/  @!P0 LDG.E.U16 R180, desc[UR16][R182.64] ;  /* 0x00000010b6b48981 */ /* 0x000522000c1e1500 */
[----:B------:R-:W-:-:S03]  /*7f60*/  PRMT R181, RZ, 0x7610, R181 ;  /* 0x00007610ffb57816 */ /* 0x000fc600000000b5 */
[----:B------:R-:W4:Y:S04]  /*7f70*/  LDL R217, [R1+0xf8] ;  /* 0x0000f80001d97983 */ /* 0x000f280000100800 */
[----:B------:R-:W-:Y:S04]  /*7f80*/  STL [R1+0x278], R244 ;  /* 0x000278f401007387 */ /* 0x000fe80000100800 */
[----:B------:R0:W-:Y:S01]  /*7f90*/  STS.U16 [R205+UR8+0x200], R204 ;  /* 0x000200cccd007988 */ /* 0x0001e20008000408 */
[----:B--2---:R-:W-:-:S03]  /*7fa0*/  IADD3 R182, P1, R229, R251, RZ ;  /* 0x000000fbe5b67210 */ /* 0x004fc60007f3e0ff */
[----:B------:R-:W-:Y:S02]  /*7fb0*/  STL [R1+0x284], R229 ;  /* 0x000284e501007387 */ /* 0x000fe40000100800 */
[----:B------:R-:W-:Y:S02]  /*7fc0*/  IMAD.X R183, R246, 0x1, R252, P1 ;  /* 0x00000001f6b77824 */ /* 0x000fe400008e06fc */
[----:B------:R-:W-:Y:S04]  /*7fd0*/  STL [R1+0x288], R246 ;  /* 0x000288f601007387 */ /* 0x000fe80000100800 */
[----:B0-----:R-:W2:Y:S04]  /*7fe0*/  LDL R204, [R1+0x1a4] ;  /* 0x0001a40001cc7983 */ /* 0x001ea80000100800 */
[----:B------:R0:W2:Y:S02]  /*7ff0*/  @!P0 LDG.E.U16 R181, desc[UR16][R182.64] ;  /* 0x00000010b6b58981 */ /* 0x0000a4000c1e1500 */
[----:B0-----:R-:W-:-:S02]  /*8000*/  IADD3 R182, P1, R0, R251, RZ ;  /* 0x000000fb00b67210 */ /* 0x001fc40007f3e0ff */
[----:B------:R-:W2:Y:S04]  /*8010*/  LDL R0, [R1+0xe8] ;  /* 0x0000e80001007983 */ /* 0x000ea80000100800 */
[----:B------:R0:W-:Y:S01]  /*8020*/  STS.U16 [R205+UR8+0x600], R184 ;  /* 0x000600b8cd007988 */ /* 0x0001e20008000408 */
[----:B------:R-:W-:Y:S01]  /*8030*/  IMAD.X R183, R233, 0x1, R252, P1 ;  /* 0x00000001e9b77824 */ /* 0x000fe200008e06fc */
[----:B0-----:R-:W-:Y:S02]  /*8040*/  PRMT R184, RZ, 0x7610, R184 ;  /* 0x00007610ffb87816 */ /* 0x001fe400000000b8 */
[----:B------:R0:W-:Y:S04]  /*8050*/  STS.U16 [R205+UR8+0xa00], R185 ;  /* 0x000a00b9cd007988 */ /* 0x0001e80008000408 */
[----:B------:R1:W2:Y:S01]  /*8060*/  @!P0 LDG.E.U16 R184, desc[UR16][R182.64] ;  /* 0x00000010b6b88981 */ /* 0x0002a2000c1e1500 */
[----:B0-----:R-:W-:-:S02]  /*8070*/  PRMT R185, RZ, 0x7610, R185 ;  /* 0x00007610ffb97816 */ /* 0x001fc400000000b9 */
[----:B-1----:R-:W-:-:S05]  /*8080*/  IADD3 R182, P1, R232, R251, RZ ;  /* 0x000000fbe8b67210 */ /* 0x002fca0007f3e0ff */
[----:B------:R-:W-:Y:S01]  /*8090*/  IMAD.X R183, R231, 0x1, R252, P1 ;  /* 0x00000001e7b77824 */ /* 0x000fe200008e06fc */
[----:B------:R0:W-:Y:S04]  /*80a0*/  STS.U16 [R205+UR8+0xe00], R187 ;  /* 0x000e00bbcd007988 */ /* 0x0001e80008000408 */
[----:B------:R1:W2:Y:S01]  /*80b0*/  @!P0 LDG.E.U16 R185, desc[UR16][R182.64] ;  /* 0x00000010b6b98981 */ /* 0x0002a2000c1e1500 */
[----:B0-----:R-:W-:Y:S02]  /*80c0*/  PRMT R187, RZ, 0x7610, R187 ;  /* 0x00007610ffbb7816 */ /* 0x001fe400000000bb */
        /* <DEDUP_REMOVED lines=10> */
[----:B---3--:R-:W-:-:S05]  /*8170*/  IADD3 R182, P1, R226, R251, RZ ;  /* 0x000000fbe2b67210 */ /* 0x008fca0007f3e0ff */
[----:B----4-:R-:W-:Y:S01]  /*8180*/  IMAD.X R183, R217, 0x1, R252, P1 ;  /* 0x00000001d9b77824 */ /* 0x010fe200008e06fc */
[----:B------:R0:W-:Y:S04]  /*8190*/  STL.64 [R1+0x220], R2 ;  /* 0x0002200201007387 */ /* 0x0001e80000100a00 */
[----:B------:R2:W3:Y:S04]  /*81a0*/  @!P0 LDG.E.U16 R191, desc[UR16][R182.64] ;  /* 0x00000010b6bf8981 */ /* 0x0004e8000c1e1500 */
[----:B------:R-:W4:Y:S04]  /*81b0*/  LDL.LU R235, [R1+0xc8] ;  /* 0x0000c80001eb7983 */ /* 0x000f280000300800 */
[----:B------:R-:W3:Y:S04]  /*81c0*/  LDL.LU R234, [R1+0x184] ;  /* 0x0001840001ea7983 */ /* 0x000ee80000300800 */
[----:B0-----:R-:W4:Y:S04]  /*81d0*/  LDL.LU R3, [R1+0xf4] ;  /* 0x0000f40001037983 */ /* 0x001f280000300800 */
[----:B------:R-:W4:Y:S04]  /*81e0*/  LDL.LU R2, [R1+0x1b0] ;  /* 0x0001b00001027983 */ /* 0x000f280000300800 */
[----:B------:R-:W4:Y:S04]  /*81f0*/  LDL R217, [R1+0x134] ;  /* 0x0001340001d97983 */ /* 0x000f280000100800 */
[----:B------:R-:W4:Y:S04]  /*8200*/  LDL R230, [R1+0x1c0] ;  /* 0x0001c00001e67983 */ /* 0x000f280000100800 */
[----:B------:R-:W4:Y:S04]  /*8210*/  LDL R229, [R1+0x1a0] ;  /* 0x0001a00001e57983 */ /* 0x000f280000100800 */
[----:B------:R-:W4:Y:S01]  /*8220*/  LDL R228, [R1+0xe4] ;  /* 0x0000e40001e47983 */ /* 0x000f220000100800 */
[----:B--2---:R-:W-:-:S05]  /*8230*/  IADD3 R182, P1, R204, R251, RZ ;  /* 0x000000fbccb67210 */ /* 0x004fca0007f3e0ff */
[----:B------:R-:W-:Y:S02]  /*8240*/  IMAD.X R183, R0, 0x1, R252, P1 ;  /* 0x0000000100b77824 */ /* 0x000fe400008e06fc */
[----:B------:R-:W2:Y:S04]  /*8250*/  LDL R0, [R1+0x104] ;  /* 0x0001040001007983 */ /* 0x000ea80000100800 */
[----:B------:R-:W2:Y:S04]  /*8260*/  LDL.LU R247, [R1+0x88] ;  /* 0x0000880001f77983 */ /* 0x000ea80000300800 */
[----:B------:R-:W2:Y:S04]  /*8270*/  LDL.LU R249, [R1+0x144] ;  /* 0x0001440001f97983 */ /* 0x000ea80000300800 */
[----:B------:R-:W2:Y:S04]  /*8280*/  LDL.LU R236, [R1+0x98] ;  /* 0x0000980001ec7983 */ /* 0x000ea80000300800 */
[----:B------:R-:W2:Y:S04]  /*8290*/  LDL.LU R245, [R1+0x154] ;  /* 0x0001540001f57983 */ /* 0x000ea80000300800 */
[----:B------:R-:W2:Y:S04]  /*82a0*/  LDL.LU R239, [R1+0xa8] ;  /* 0x0000a80001ef7983 */ /* 0x000ea80000300800 */
[----:B------:R-:W2:Y:S04]  /*82b0*/  LDL.LU R238, [R1+0x164] ;  /* 0x0001640001ee7983 */ /* 0x000ea80000300800 */
[----:B------:R-:W2:Y:S04]  /*82c0*/  LDL.LU R227, [R1+0xb8] ;  /* 0x0000b80001e37983 */ /* 0x000ea80000300800 */
[----:B------:R-:W2:Y:S04]  /*82d0*/  LDL.LU R226, [R1+0x174] ;  /* 0x0001740001e27983 */ /* 0x000ea80000300800 */
[----:B------:R0:W-:Y:S04]  /*82e0*/  STS.U16 [R205+UR8+0x1a00], R192 ;  /* 0x001a00c0cd007988 */ /* 0x0001e80008000408 */
[----:B------:R1:W-:Y:S01]  /*82f0*/  STS.U16 [R205+UR8+0x1e00], R203 ;  /* 0x001e00cbcd007988 */ /* 0x0003e20008000408 */
[----:B------:R-:W-:-:S03]  /*8300*/  LOP3.LUT R204, R186, 0x50, RZ, 0x3c, !PT ;  /* 0x00000050bacc7812 */ /* 0x000fc600078e3cff */
[----:B------:R-:W2:Y:S01]  /*8310*/  LDL.LU R232, [R1+0x180] ;  /* 0x0001800001e87983 */ /* 0x000ea20000300800 */
[----:B0-----:R-:W-:-:S03]  /*8320*/  PRMT R192, RZ, 0x7610, R192 ;  /* 0x00007610ffc07816 */ /* 0x001fc600000000c0 */
[----:B------:R-:W2:Y:S04]  /*8330*/  LDL.LU R241, [R1+0xd4] ;  /* 0x0000d40001f17983 */ /* 0x000ea80000300800 */
[----:B------:R0:W2:Y:S01]  /*8340*/  @!P0 LDG.E.U16 R192, desc[UR16][R182.64] ;  /* 0x00000010b6c08981 */ /* 0x0000a2000c1e1500 */
[----:B-1----:R-:W-:-:S03]  /*8350*/  PRMT R203, RZ, 0x7610, R203 ;  /* 0x00007610ffcb7816 */ /* 0x002fc600000000cb */
[----:B------:R-:W2:Y:S01]  /*8360*/  LDL.LU R240, [R1+0x190] ;  /* 0x0001900001f07983 */ /* 0x000ea20000300800 */
[----:B0-----:R-:W-:-:S05]  /*8370*/  IADD3 R182, P1, R242, R251, RZ ;  /* 0x000000fbf2b67210 */ /* 0x001fca0007f3e0ff */
[----:B------:R-:W-:Y:S01]  /*8380*/  IMAD.X R183, R243, 0x1, R252, P1 ;  /* 0x00000001f3b77824 */ /* 0x000fe200008e06fc */
[----:B------:R0:W-:Y:S04]  /*8390*/  STS.U16 [R204+UR8+0x280], R202 ;  /* 0x000280cacc007988 */ /* 0x0001e80008000408 */
[----:B------:R3:W2:Y:S04]  /*83a0*/  @!P0 LDG.E.U16 R203, desc[UR16][R182.64] ;  /* 0x00000010b6cb8981 */ /* 0x0006a8000c1e1500 */
[----:B------:R-:W-:Y:S01]  /*83b0*/  STL [R1+0x27c], R242 ;  /* 0x00027cf201007387 */ /* 0x000fe20000100800 */
[----:B0-----:R-:W-:-:S03]  /*83c0*/  PRMT R202, RZ, 0x7610, R202 ;  /* 0x00007610ffca7816 */ /* 0x001fc600000000ca */
[----:B------:R0:W-:Y:S04]  /*83d0*/  STL [R1+0x280], R243 ;  /* 0x000280f301007387 */ /* 0x0001e80000100800 */
[----:B0-----:R-:W2:Y:S01]  /*83e0*/  LDL.LU R243, [R1+0x78] ;  /* 0x0000780001f37983 */ /* 0x001ea20000300800 */
[----:B---3--:R-:W-:-:S05]  /*83f0*/  IADD3 R182, P1, R234, R251, RZ ;  /* 0x000000fbeab67210 */ /* 0x008fca0007f3e0ff */
[----:B----4-:R-:W-:Y:S01]  /*8400*/  IMAD.X R183, R235, 0x1, R252, P1 ;  /* 0x00000001ebb77824 */ /* 0x010fe200008e06fc */
[----:B------:R0:W-:Y:S04]  /*8410*/  STL [R1+0x28c], R234 ;  /* 0x00028cea01007387 */ /* 0x0001e80000100800 */
[----:B------:R2:W3:Y:S04]  /*8420*/  @!P0 LDG.E.U16 R202, desc[UR16][R182.64] ;  /* 0x00000010b6ca8981 */ /* 0x0004e8000c1e1500 */
[----:B------:R1:W-:Y:S04]  /*8430*/  STS.U16 [R204+UR8+0x680], R201 ;  /* 0x000680c9cc007988 */ /* 0x0003e80008000408 */
[----:B0-----:R-:W4:Y:S04]  /*8440*/  LDL.LU R234, [R1+0x124] ;  /* 0x0001240001ea7983 */ /* 0x001f280000300800 */
[----:B------:R0:W-:Y:S01]  /*8450*/  STL [R1+0x290], R235 ;  /* 0x000290eb01007387 */ /* 0x0001e20000100800 */
[----:B-1----:R-:W-:-:S03]  /*8460*/  PRMT R201, RZ, 0x7610, R201 ;  /* 0x00007610ffc97816 */ /* 0x002fc600000000c9 */
[----:B0-----:R-:W3:Y:S01]  /*8470*/  LDL.LU R235, [R1+0x68] ;  /* 0x0000680001eb7983 */ /* 0x001ee20000300800 */
[----:B--2---:R-:W-:-:S03]  /*8480*/  IADD3 R182, P1, R226, R251, RZ ;  /* 0x000000fbe2b67210 */ /* 0x004fc60007f3e0ff */
[----:B------:R-:W-:Y:S02]  /*8490*/  STL [R1+0x294], R226 ;  /* 0x000294e201007387 */ /* 0x000fe40000100800 */
[----:B------:R-:W-:Y:S02]  /*84a0*/  IMAD.X R183, R227, 0x1, R252, P1 ;  /* 0x00000001e3b77824 */ /* 0x000fe400008e06fc */
[----:B------:R-:W-:Y:S04]  /*84b0*/  STL [R1+0x298], R227 ;  /* 0x000298e301007387 */ /* 0x000fe80000100800 */
[----:B------:R0:W2:Y:S04]  /*84c0*/  @!P0 LDG.E.U16 R201, desc[UR16][R182.64] ;  /* 0x00000010b6c98981 */ /* 0x0000a8000c1e1500 */
[----:B------:R1:W-:Y:S01]  /*84d0*/  STL [R1+0x29c], R238 ;  /* 0x00029cee01007387 */ /* 0x0003e20000100800 */
[----:B0-----:R-:W-:-:S03]  /*84e0*/  IADD3 R182, P1, R238, R251, RZ ;  /* 0x000000fbeeb67210 */ /* 0x001fc60007f3e0ff */
[----:B-1----:R-:W2:Y:S02]  /*84f0*/  LDL.LU R238, [R1+0x114] ;  /* 0x0001140001ee7983 */ /* 0x002ea40000300800 */
[----:B------:R-:W-:Y:S02]  /*8500*/  IMAD.X R183, R239, 0x1, R252, P1 ;  /* 0x00000001efb77824 */ /* 0x000fe400008e06fc */
[----:B------:R0:W-:Y:S04]  /*8510*/  STL [R1+0x2a0], R239 ;  /* 0x0002a0ef01007387 */ /* 0x0001e80000100800 */
[----:B0-----:R-:W2:Y:S04]  /*8520*/  LDL.LU R239, [R1+0x58] ;  /* 0x0000580001ef7983 */ /* 0x001ea80000300800 */
[----:B------:R0:W-:Y:S02]  /*8530*/  STS.U16 [R204+UR8+0xa80], R200 ;  /* 0x000a80c8cc007988 */ /* 0x0001e40008000408 */
[----:B0-----:R-:W-:-:S02]  /*8540*/  PRMT R200, RZ, 0x7610, R200 ;  /* 0x00007610ffc87816 */ /* 0x001fc400000000c8 */
        /* <DEDUP_REMOVED lines=18> */
[----:B----4-:R-:W-:-:S05]  /*8670*/  IADD3 R182, P1, R234, R251, RZ ;  /* 0x000000fbeab67210 */ /* 0x010fca0007f3e0ff */
[----:B---3--:R-:W-:Y:S01]  /*8680*/  IMAD.X R183, R235, 0x1, R252, P1 ;  /* 0x00000001ebb77824 */ /* 0x008fe200008e06fc */
[----:B------:R0:W-:Y:S04]  /*8690*/  STS.U16 [R204+UR8+0x1e80], R195 ;  /* 0x001e80c3cc007988 */ /* 0x0001e80008000408 */
[----:B------:R2:W3:Y:S01]  /*86a0*/  @!P0 LDG.E.U16 R196, desc[UR16][R182.64] ;  /* 0x00000010b6c48981 */ /* 0x0004e2000c1e1500 */
[----:B------:R-:W-:Y:S02]  /*86b0*/  LOP3.LUT R217, R186, 0x60, RZ, 0x3c, !PT ;  /* 0x00000060bad97812 */ /* 0x000fe400078e3cff */
[----:B0-----:R-:W-:-:S03]  /*86c0*/  PRMT R195, RZ, 0x7610, R195 ;  /* 0x00007610ffc37816 */ /* 0x001fc600000000c3 */
[----:B------:R0:W-:Y:S02]  /*86d0*/  STS.U16 [R217+UR8+0x300], R194 ;  /* 0x000300c2d9007988 */ /* 0x0001e40008000408 */
[----:B0-----:R-:W-:Y:S02]  /*86e0*/  PRMT R194, RZ, 0x7610, R194 ;  /* 0x00007610ffc27816 */ /* 0x001fe400000000c2 */
[----:B------:R-:W-:Y:S04]  /*86f0*/  STL [R1+0x2a4], R245 ;  /* 0x0002a4f501007387 */ /* 0x000fe80000100800 */
[----:B------:R-:W-:Y:S04]  /*8700*/  STL [R1+0x2a8], R236 ;  /* 0x0002a8ec01007387 */ /* 0x000fe80000100800 */
[----:B------:R0:W-:Y:S04]  /*8710*/  STS.U16 [R217+UR8+0x700], R193 ;  /* 0x000700c1d9007988 */ /* 0x0001e80008000408 */
[----:B------:R-:W4:Y:S01]  /*8720*/  LDL.LU R233, [R1+0xc4] ;  /* 0x0000c40001e97983 */ /* 0x000f220000300800 */
[----:B0-----:R-:W-:-:S02]  /*8730*/  PRMT R193, RZ, 0x7610, R193 ;  /* 0x00007610ffc17816 */ /* 0x001fc400000000c1 */
[----:B--2---:R-:W-:-:S05]  /*8740*/  IADD3 R182, P1, R238, R251, RZ ;  /* 0x000000fbeeb67210 */ /* 0x004fca0007f3e0ff */
[----:B------:R-:W-:-:S05]  /*8750*/  IMAD.X R183, R239, 0x1, R252, P1 ;  /* 0x00000001efb77824 */ /* 0x000fca00008e06fc */
[----:B------:R0:W2:Y:S02]  /*8760*/  @!P0 LDG.E.U16 R195, desc[UR16][R182.64] ;  /* 0x00000010b6c38981 */ /* 0x0000a4000c1e1500 */
[----:B0-----:R-:W-:-:S05]  /*8770*/  IADD3 R182, P1, R2, R251, RZ ;  /* 0x000000fb02b67210 */ /* 0x001fca0007f3e0ff */
[----:B------:R-:W-:-:S05]  /*8780*/  IMAD.X R183, R3, 0x1, R252, P1 ;  /* 0x0000000103b77824 */ /* 0x000fca00008e06fc */
[----:B------:R0:W2:Y:S02]  /*8790*/  @!P0 LDG.E.U16 R194, desc[UR16][R182.64] ;  /* 0x00000010b6c28981 */ /* 0x0000a4000c1e1500 */
[----:B0-----:R-:W-:-:S05]  /*87a0*/  IADD3 R182, P1, R230, R251, RZ ;  /* 0x000000fbe6b67210 */ /* 0x001fca0007f3e0ff */
[----:B------:R-:W-:Y:S02]  /*87b0*/  IMAD.X R183, R0, 0x1, R252, P1 ;  /* 0x0000000100b77824 */ /* 0x000fe400008e06fc */
[----:B------:R-:W3:Y:S04]  /*87c0*/  LDL.LU R0, [R1+0x170] ;  /* 0x0001700001007983 */ /* 0x000ee80000300800 */
[----:B------:R-:W2:Y:S04]  /*87d0*/  LDL.LU R248, [R1+0xb4] ;  /* 0x0000b40001f87983 */ /* 0x000ea80000300800 */
[----:B------:R-:W2:Y:S04]  /*87e0*/  LDL.LU R236, [R1+0x54] ;  /* 0x0000540001ec7983 */ /* 0x000ea80000300800 */
[----:B------:R0:W2:Y:S04]  /*87f0*/  @!P0 LDG.E.U16 R193, desc[UR16][R182.64] ;  /* 0x00000010b6c18981 */ /* 0x0000a8000c1e1500 */
[----:B------:R-:W2:Y:S04]  /*8800*/  LDL.LU R245, [R1+0x110] ;  /* 0x0001100001f57983 */ /* 0x000ea80000300800 */
[----:B------:R-:W2:Y:S01]  /*8810*/  LDL.LU R227, [R1+0x64] ;  /* 0x0000640001e37983 */ /* 0x000ea20000300800 */
[----:B0-----:R-:W-:-:S03]  /*8820*/  IADD3 R182, P1, R229, R251, RZ ;  /* 0x000000fbe5b67210 */ /* 0x001fc60007f3e0ff */
[----:B------:R-:W2:Y:S04]  /*8830*/  LDL.LU R226, [R1+0x120] ;  /* 0x0001200001e27983 */ /* 0x000ea80000300800 */
[----:B------:R-:W2:Y:S01]  /*8840*/  LDL.LU R246, [R1+0x74] ;  /* 0x0000740001f67983 */ /* 0x000ea20000300800 */
[----:B------:R-:W-:-:S03]  /*8850*/  IMAD.X R183, R228, 0x1, R252, P1 ;  /* 0x00000001e4b77824 */ /* 0x000fc600008e06fc */
[----:B------:R-:W2:Y:S04]  /*8860*/  LDL.LU R229, [R1+0x130] ;  /* 0x0001300001e57983 */ /* 0x000ea80000300800 */
[----:B------:R-:W2:Y:S04]  /*8870*/  LDL.LU R242, [R1+0x84] ;  /* 0x0000840001f27983 */ /* 0x000ea80000300800 */
[----:B------:R-:W2:Y:S04]  /*8880*/  LDL.LU R244, [R1+0x140] ;  /* 0x0001400001f47983 */ /* 0x000ea80000300800 */
[----:B------:R-:W2:Y:S04]  /*8890*/  LDL.LU R228, [R1+0x94] ;  /* 0x0000940001e47983 */ /* 0x000ea80000300800 */
[----:B------:R-:W2:Y:S04]  /*88a0*/  LDL.LU R237, [R1+0x150] ;  /* 0x0001500001ed7983 */ /* 0x000ea80000300800 */
[----:B------:R-:W2:Y:S04]  /*88b0*/  LDL.LU R231, [R1+0xa4] ;  /* 0x0000a40001e77983 */ /* 0x000ea80000300800 */
[----:B------:R-:W2:Y:S01]  /*88c0*/  LDL.LU R230, [R1+0x160] ;  /* 0x0001600001e67983 */ /* 0x000ea20000300800 */
[----:B------:R-:W-:-:S06]  /*88d0*/  PRMT R204, RZ, 0x7610, R204 ;  /* 0x00007610ffcc7816 */ /* 0x000fcc00000000cc */
[----:B------:R0:W2:Y:S01]  /*88e0*/  @!P0 LDG.E.U16 R204, desc[UR16][R182.64] ;  /* 0x00000010b6cc8981 */ /* 0x0000a2000c1e1500 */
[----:B------:R-:W-:Y:S02]  /*88f0*/  PRMT R205, RZ, 0x7610, R205 ;  /* 0x00007610ffcd7816 */ /* 0x000fe400000000cd */
[----:B0-----:R-:W-:-:S05]  /*8900*/  IADD3 R182, P1, R240, R251, RZ ;  /* 0x000000fbf0b67210 */ /* 0x001fca0007f3e0ff */
[----:B------:R-:W-:Y:S01]  /*8910*/  IMAD.X R183, R241, 0x1, R252, P1 ;  /* 0x00000001f1b77824 */ /* 0x000fe200008e06fc */
[----:B------:R0:W-:Y:S04]  /*8920*/  STS.U16 [R217+UR8+0x1300], R206 ;  /* 0x001300ced9007988 */ /* 0x0001e80008000408 */
[----:B------:R1:W2:Y:S01]  /*8930*/  @!P0 LDG.E.U16 R205, desc[UR16][R182.64] ;  /* 0x00000010b6cd8981 */ /* 0x0002a2000c1e1500 */
[----:B0-----:R-:W-:Y:S02]  /*8940*/  PRMT R206, RZ, 0x7610, R206 ;  /* 0x00007610ffce7816 */ /* 0x001fe400000000ce */
[----:B-1----:R-:W-:-:S05]  /*8950*/  IADD3 R182, P1, R232, R251, RZ ;  /* 0x000000fbe8b67210 */ /* 0x002fca0007f3e0ff */
[----:B----4-:R-:W-:Y:S01]  /*8960*/  IMAD.X R183, R233, 0x1, R252, P1 ;  /* 0x00000001e9b77824 */ /* 0x010fe200008e06fc */
[----:B------:R0:W-:Y:S04]  /*8970*/  STS.U16 [R217+UR8+0x1700], R190 ;  /* 0x001700bed9007988 */ /* 0x0001e80008000408 */
[----:B------:R3:W4:Y:S01]  /*8980*/  @!P0 LDG.E.U16 R206, desc[UR16][R182.64] ;  /* 0x00000010b6ce8981 */ /* 0x000722000c1e1500 */
[----:B0-----:R-:W-:-:S03]  /*8990*/  PRMT R190, RZ, 0x7610, R190 ;  /* 0x00007610ffbe7816 */ /* 0x001fc600000000be */
[----:B------:R0:W-:Y:S02]  /*89a0*/  STS.U16 [R217+UR8+0x1b00], R189 ;  /* 0x001b00bdd9007988 */ /* 0x0001e40008000408 */
[----:B0-----:R-:W-:Y:S02]  /*89b0*/  PRMT R189, RZ, 0x7610, R189 ;  /* 0x00007610ffbd7816 */ /* 0x001fe400000000bd */
[----:B------:R0:W-:Y:S02]  /*89c0*/  STS.U16 [R217+UR8+0xb00], R208 ;  /* 0x000b00d0d9007988 */ /* 0x0001e40008000408 */
[----:B0-----:R-:W-:Y:S02]  /*89d0*/  PRMT R208, RZ, 0x7610, R208 ;  /* 0x00007610ffd07816 */ /* 0x001fe400000000d0 */
[----:B------:R0:W-:Y:S04]  /*89e0*/  STS.U16 [R217+UR8+0xf00], R209 ;  /* 0x000f00d1d9007988 */ /* 0x0001e80008000408 */
[----:B------:R1:W-:Y:S01]  /*89f0*/  STS.U16 [R217+UR8+0x1f00], R211 ;  /* 0x001f00d3d9007988 */ /* 0x0003e20008000408 */
[----:B0-----:R-:W-:Y:S01]  /*8a00*/  PRMT R209, RZ, 0x7610, R209 ;  /* 0x00007610ffd17816 */ /* 0x001fe200000000d1 */
[----:B-1----:R-:W0:Y:S01]  /*8a10*/  S2R R217, SR_TID.X ;  /* 0x0000000000d97919 */ /* 0x002e220000002100 */
[----:B------:R-:W-:-:S02]  /*8a20*/  PRMT R211, RZ, 0x7610, R211 ;  /* 0x00007610ffd37816 */ /* 0x000fc400000000d3 */
[----:B------:R-:W-:-:S05]  /*8a30*/  LOP3.LUT R186, R186, 0x70, RZ, 0x3c, !PT ;  /* 0x00000070baba7812 */ /* 0x000fca00078e3cff */
[----:B------:R1:W-:Y:S02]  /*8a40*/  STS.U16 [R186+UR8+0x380], R213 ;  /* 0x000380d5ba007988 */ /* 0x0003e40008000408 */
[----:B-1----:R-:W-:Y:S02]  /*8a50*/  PRMT R213, RZ, 0x7610, R213 ;  /* 0x00007610ffd57816 */ /* 0x002fe400000000d5 */
[----:B------:R0:W-:Y:S04]  /*8a60*/  STS.U16 [R186+UR8+0x1b80], R15 ;  /* 0x001b800fba007988 */ /* 0x0001e80008000408 */
[----:B------:R1:W-:Y:S01]  /*8a70*/  STS.U16 [R186+UR8+0x780], R214 ;  /* 0x000780d6ba007988 */ /* 0x0003e20008000408 */
[----:B0-----:R-:W-:Y:S02]  /*8a80*/  SHF.R.S32.HI R15, RZ, 0x6, R217 ;  /* 0x00000006ff0f7819 */ /* 0x001fe400000114d9 */
[----:B-1----:R-:W-:-:S02]  /*8a90*/  PRMT R214, RZ, 0x7610, R214 ;  /* 0x00007610ffd67816 */ /* 0x002fc400000000d6 */
[----:B------:R-:W-:-:S04]  /*8aa0*/  SGXT R15, R15, 0x1 ;  /* 0x000000010f0f781a */ /* 0x000fc80000000200 */
[----:B------:R-:W-:Y:S02]  /*8ab0*/  LOP3.LUT R21, R21, 0x90, R15, 0x78, !PT ;  /* 0x0000009015157812 */ /* 0x000fe400078e780f */
[----:B------:R-:W-:-:S04]  /*8ac0*/  SHF.R.S32.HI R15, RZ, 0x6, R217 ;  /* 0x00000006ff0f7819 */ /* 0x000fc800000114d9 */
[----:B------:R-:W-:Y:S01]  /*8ad0*/  SGXT R15, R15, 0x1 ;  /* 0x000000010f0f781a */ /* 0x000fe20000000200 */
[----:B------:R-:W-:Y:S04]  /*8ae0*/  STS.U16 [R186+UR8+0xb80], R215 ;  /* 0x000b80d7ba007988 */ /* 0x000fe80008000408 */
[----:B------:R-:W-:Y:S04]  /*8af0*/  STS.U16 [R186+UR8+0xf80], R216 ;  /* 0x000f80d8ba007988 */ /* 0x000fe80008000408 */
[----:B------:R-:W-:Y:S04]  /*8b00*/  STS.U16 [R186+UR8+0x1380], R210 ;  /* 0x001380d2ba007988 */ /* 0x000fe80008000408 */
[----:B------:R-:W-:Y:S04]  /*8b10*/  STS.U16 [R186+UR8+0x1780], R207 ;  /* 0x001780cfba007988 */ /* 0x000fe80008000408 */
[----:B------:R-:W-:Y:S04]  /*8b20*/  STS.U16 [R186+UR8+0x1f80], R212 ;  /* 0x001f80d4ba007988 */ /* 0x000fe80008000408 */
[----:B------:R0:W-:Y:S01]  /*8b30*/  STS.U16 [R21+UR8+0x7000], R16 ;  /* 0x0070001015007988 */ /* 0x0001e20008000408 */
[----:B---3--:R-:W-:-:S05]  /*8b40*/  IADD3 R182, P1, R0, R251, RZ ;  /* 0x000000fb00b67210 */ /* 0x008fca0007f3e0ff */
[----:B--2---:R-:W-:-:S05]  /*8b50*/  IMAD.X R183, R248, 0x1, R252, P1 ;  /* 0x00000001f8b77824 */ /* 0x004fca00008e06fc */
[----:B------:R1:W2:Y:S02]  /*8b60*/  @!P0 LDG.E.U16 R190, desc[UR16][R182.64] ;  /* 0x00000010b6be8981 */ /* 0x0002a4000c1e1500 */
[----:B-1----:R-:W-:-:S05]  /*8b70*/  IADD3 R182, P1, R230, R251, RZ ;  /* 0x000000fbe6b67210 */ /* 0x002fca0007f3e0ff */
[----:B------:R-:W-:-:S05]  /*8b80*/  IMAD.X R183, R231, 0x1, R252, P1 ;  /* 0x00000001e7b77824 */ /* 0x000fca00008e06fc */
[----:B------:R1:W3:Y:S02]  /*8b90*/  @!P0 LDG.E.U16 R189, desc[UR16][R182.64] ;  /* 0x00000010b6bd8981 */ /* 0x0002e4000c1e1500 */
[----:B-1----:R-:W-:-:S05]  /*8ba0*/  IADD3 R182, P1, R237, R251, RZ ;  /* 0x000000fbedb67210 */ /* 0x002fca0007f3e0ff */
[----:B------:R-:W-:-:S05]  /*8bb0*/  IMAD.X R183, R228, 0x1, R252, P1 ;  /* 0x00000001e4b77824 */ /* 0x000fca00008e06fc */
[----:B------:R1:W2:Y:S02]  /*8bc0*/  @!P0 LDG.E.U16 R208, desc[UR16][R182.64] ;  /* 0x00000010b6d08981 */ /* 0x0002a4000c1e1500 */
[----:B-1----:R-:W-:-:S05]  /*8bd0*/  IADD3 R182, P1, R244, R251, RZ ;  /* 0x000000fbf4b67210 */ /* 0x002fca0007f3e0ff */
[----:B------:R-:W-:-:S05]  /*8be0*/  IMAD.X R183, R242, 0x1, R252, P1 ;  /* 0x00000001f2b77824 */ /* 0x000fca00008e06fc */
[----:B------:R1:W2:Y:S02]  /*8bf0*/  @!P0 LDG.E.U16 R209, desc[UR16][R182.64] ;  /* 0x00000010b6d18981 */ /* 0x0002a4000c1e1500 */
[----:B-1----:R-:W-:-:S05]  /*8c00*/  IADD3 R182, P1, R229, R251, RZ ;  /* 0x000000fbe5b67210 */ /* 0x002fca0007f3e0ff */
[----:B------:R-:W-:-:S05]  /*8c10*/  IMAD.X R183, R246, 0x1, R252, P1 ;  /* 0x00000001f6b77824 */ /* 0x000fca00008e06fc */
[----:B------:R1:W4:Y:S02]  /*8c20*/  @!P0 LDG.E.U16 R211, desc[UR16][R182.64] ;  /* 0x00000010b6d38981 */ /* 0x000324000c1e1500 */
[----:B-1----:R-:W-:-:S05]  /*8c30*/  IADD3 R182, P1, R226, R251, RZ ;  /* 0x000000fbe2b67210 */ /* 0x002fca0007f3e0ff */
[----:B------:R-:W-:-:S05]  /*8c40*/  IMAD.X R183, R227, 0x1, R252, P1 ;  /* 0x00000001e3b77824 */ /* 0x000fca00008e06fc */
[----:B------:R1:W2:Y:S02]  /*8c50*/  @!P0 LDG.E.U16 R213, desc[UR16][R182.64] ;  /* 0x00000010b6d58981 */ /* 0x0002a4000c1e1500 */
[----:B-1----:R-:W-:-:S05]  /*8c60*/  IADD3 R182, P1, R245, R251, RZ ;  /* 0x000000fbf5b67210 */ /* 0x002fca0007f3e0ff */
[----:B------:R-:W-:-:S05]  /*8c70*/  IMAD.X R183, R236, 0x1, R252, P1 ;  /* 0x00000001ecb77824 */ /* 0x000fca00008e06fc */
[----:B------:R1:W2:Y:S02]  /*8c80*/  @!P0 LDG.E.U16 R214, desc[UR16][R182.64] ;  /* 0x00000010b6d68981 */ /* 0x0002a4000c1e1500 */
[----:B-1----:R-:W-:-:S05]  /*8c90*/  IMAD.SHL.U32 R182, R217, 0x2, RZ ;  /* 0x00000002d9b67824 */ /* 0x002fca00078e00ff */
[----:B------:R-:W-:Y:S01]  /*8ca0*/  LOP3.LUT R182, R182, 0x7e, RZ, 0xc0, !PT ;  /* 0x0000007eb6b67812 */ /* 0x000fe200078ec0ff */
[----:B------:R-:W-:Y:S01]  /*8cb0*/  STS.U16 [R21+UR8+0x7400], R20 ;  /* 0x0074001415007988 */ /* 0x000fe20008000408 */
[----:B0-----:R-:W-:Y:S02]  /*8cc0*/  LOP3.LUT R16, R21, 0x20, RZ, 0x3c, !PT ;  /* 0x0000002015107812 */ /* 0x001fe400078e3cff */
[----:B------:R-:W-:Y:S01]  /*8cd0*/  LOP3.LUT R15, R182, 0x90, R15, 0x78, !PT ;  /* 0x00000090b60f7812 */ /* 0x000fe200078e780f */
[----:B------:R-:W-:Y:S04]  /*8ce0*/  STS.U16 [R21+UR8+0x7800], R153 ;  /* 0x0078009915007988 */ /* 0x000fe80008000408 */
[----:B------:R-:W-:Y:S01]  /*8cf0*/  STS.U16 [R21+UR8+0x7c00], R157 ;  /* 0x007c009d15007988 */ /* 0x000fe20008000408 */
[----:B------:R-:W-:-:S03]  /*8d00*/  LOP3.LUT R15, R15, 0x60, RZ, 0x3c, !PT ;  /* 0x000000600f0f7812 */ /* 0x000fc600078e3cff */
[----:B------:R-:W-:Y:S04]  /*8d10*/  STS.U16 [R21+UR8+0x4000], R161 ;  /* 0x004000a115007988 */ /* 0x000fe80008000408 */
        /* <DEDUP_REMOVED lines=10> */
[----:B------:R0:W-:Y:S04]  /*8dc0*/  STS.U16 [R21+UR8+0x6c00], R172 ;  /* 0x006c00ac15007988 */ /* 0x0001e80008000408 */
[----:B------:R-:W-:Y:S04]  /*8dd0*/  STL.64 [R1+0x1e8], R250 ;  /* 0x0001e8fa01007387 */ /* 0x000fe80000100a00 */
[----:B------:R-:W2:Y:S01]  /*8de0*/  LDL.LU R210, [R1+0x2c] ;  /* 0x00002c0001d27983 */ /* 0x000ea20000300800 */
[----:B0-----:R-:W-:-:S03]  /*8df0*/  LOP3.LUT R21, R21, 0x40, RZ, 0x3c, !PT ;  /* 0x0000004015157812 */ /* 0x001fc600078e3cff */
[----:B------:R-:W4:Y:S04]  /*8e00*/  LDL.LU R216, [R1+0x30] ;  /* 0x0000300001d87983 */ /* 0x000f280000300800 */
[----:B------:R-:W2:Y:S04]  /*8e10*/  LDL.LU R215, [R1+0x34] ;  /* 0x0000340001d77983 */ /* 0x000ea80000300800 */
[----:B------:R0:W-:Y:S04]  /*8e20*/  STS.U16 [R16+UR8+0x7100], R17 ;  /* 0x0071001110007988 */ /* 0x0001e80008000408 */
[----:B------:R-:W-:Y:S04]  /*8e30*/  STS.U16 [R16+UR8+0x7500], R22 ;  /* 0x0075001610007988 */ /* 0x000fe80008000408 */
[----:B------:R-:W-:Y:S01]  /*8e40*/  STS.U16 [R16+UR8+0x7900], R154 ;  /* 0x0079009a10007988 */ /* 0x000fe20008000408 */
[----:B0-----:R-:W-:-:S03]  /*8e50*/  IMAD.MOV.U32 R17, RZ, RZ, R10 ;  /* 0x000000ffff117224 */ /* 0x001fc600078e000a */
        /* <DEDUP_REMOVED lines=13> */
[----:B------:R-:W2:Y:S04]  /*8f30*/  LDL.LU R217, [R1+0x38] ;  /* 0x0000380001d97983 */ /* 0x000ea80000300800 */
[----:B------:R1:W-:Y:S01]  /*8f40*/  STS.U16 [R21+UR8+0x7200], R18 ;  /* 0x0072001215007988 */ /* 0x0003e20008000408 */
[----:B0-----:R-:W-:-:S03]  /*8f50*/  IMAD.MOV.U32 R16, RZ, RZ, R219 ;  /* 0x000000ffff107224 */ /* 0x001fc600078e00db */
[----:B------:R-:W-:Y:S04]  /*8f60*/  STS.U16 [R21+UR8+0x7600], R23 ;  /* 0x0076001715007988 */ /* 0x000fe80008000408 */
[----:B------:R-:W-:Y:S04]  /*8f70*/  STS.U16 [R21+UR8+0x7a00], R155 ;  /* 0x007a009b15007988 */ /* 0x000fe80008000408 */
[----:B------:R-:W-:Y:S01]  /*8f80*/  STS.U16 [R21+UR8+0x7e00], R159 ;  /* 0x007e009f15007988 */ /* 0x000fe20008000408 */
[----:B-1----:R-:W-:-:S03]  /*8f90*/  IMAD.MOV.U32 R18, RZ, RZ, R218 ;  /* 0x000000ffff127224 */ /* 0x002fc600078e00da */
        /* <DEDUP_REMOVED lines=13> */
[----:B------:R-:W2:Y:S01]  /*9070*/  LDL.LU R10, [R1+0x2cc] ;  /* 0x0002cc00010a7983 */ /* 0x000ea20000300800 */
[----:B------:R-:W-:-:S03]  /*9080*/  IMAD.MOV.U32 R20, RZ, RZ, R220 ;  /* 0x000000ffff147224 */ /* 0x000fc600078e00dc */
[----:B------:R-:W2:Y:S01]  /*9090*/  LDL.LU R219, [R1+0x2c8] ;  /* 0x0002c80001db7983 */ /* 0x000ea20000300800 */
[----:B0-----:R-:W-:-:S03]  /*90a0*/  IMAD.MOV.U32 R19, RZ, RZ, R11 ;  /* 0x000000ffff137224 */ /* 0x001fc600078e000b */
[----:B------:R-:W2:Y:S01]  /*90b0*/  LDL.LU R11, [R1+0x2c4] ;  /* 0x0002c400010b7983 */ /* 0x000ea20000300800 */
[----:B------:R-:W-:-:S03]  /*90c0*/  IMAD.MOV.U32 R21, RZ, RZ, R12 ;  /* 0x000000ffff157224 */ /* 0x000fc600078e000c */
[----:B------:R-:W2:Y:S04]  /*90d0*/  LDL.LU R218, [R1+0x2c0] ;  /* 0x0002c00001da7983 */ /* 0x000ea80000300800 */
[----:B------:R-:W2:Y:S04]  /*90e0*/  LDL.LU R12, [R1+0x2bc] ;  /* 0x0002bc00010c7983 */ /* 0x000ea80000300800 */
[----:B------:R-:W2:Y:S04]  /*90f0*/  LDL.LU R220, [R1+0x2b8] ;  /* 0x0002b80001dc7983 */ /* 0x000ea80000300800 */
[----:B------:R-:W3:Y:S04]  /*9100*/  LDL.LU R164, [R1+0x5c] ;  /* 0x00005c0001a47983 */ /* 0x000ee80000300800 */
[----:B------:R-:W4:Y:S04]  /*9110*/  LDL.LU R163, [R1+0x118] ;  /* 0x0001180001a37983 */ /* 0x000f280000300800 */
[----:B------:R-:W2:Y:S04]  /*9120*/  LDL.LU R162, [R1+0x60] ;  /* 0x0000600001a27983 */ /* 0x000ea80000300800 */
[----:B------:R-:W2:Y:S04]  /*9130*/  LDL.LU R161, [R1+0x11c] ;  /* 0x00011c0001a17983 */ /* 0x000ea80000300800 */
[----:B------:R-:W2:Y:S04]  /*9140*/  LDL.LU R167, [R1+0x6c] ;  /* 0x00006c0001a77983 */ /* 0x000ea80000300800 */
[----:B------:R-:W2:Y:S04]  /*9150*/  LDL.LU R166, [R1+0x128] ;  /* 0x0001280001a67983 */ /* 0x000ea80000300800 */
[----:B------:R-:W2:Y:S04]  /*9160*/  LDL.LU R169, [R1+0x70] ;  /* 0x0000700001a97983 */ /* 0x000ea80000300800 */
[----:B------:R-:W2:Y:S04]  /*9170*/  LDL.LU R168, [R1+0x12c] ;  /* 0x00012c0001a87983 */ /* 0x000ea80000300800 */
[----:B------:R-:W2:Y:S01]  /*9180*/  LDL.LU R172, [R1+0x134] ;  /* 0x0001340001ac7983 */ /* 0x000ea20000300800 */
[----:B------:R-:W-:-:S03]  /*9190*/  IMAD.MOV.U32 R22, RZ, RZ, R222 ;  /* 0x000000ffff167224 */ /* 0x000fc600078e00de */
[----:B------:R-:W2:Y:S01]  /*91a0*/  LDL.LU R175, [R1+0x7c] ;  /* 0x00007c0001af7983 */ /* 0x000ea20000300800 */
[----:B------:R-:W-:-:S03]  /*91b0*/  IMAD.MOV.U32 R23, RZ, RZ, R13 ;  /* 0x000000ffff177224 */ /* 0x000fc600078e000d */
[----:B------:R-:W2:Y:S04]  /*91c0*/  LDL.LU R174, [R1+0x138] ;  /* 0x0001380001ae7983 */ /* 0x000ea80000300800 */
[----:B------:R-:W2:Y:S04]  /*91d0*/  LDL.LU R182, [R1+0x80] ;  /* 0x0000800001b67983 */ /* 0x000ea80000300800 */
[----:B------:R-:W2:Y:S01]  /*91e0*/  LDL.LU R183, [R1+0x13c] ;  /* 0x00013c0001b77983 */ /* 0x000ea20000300800 */
[----:B------:R-:W-:-:S03]  /*91f0*/  IMAD.MOV.U32 R153, RZ, RZ, R14 ;  /* 0x000000ffff997224 */ /* 0x000fc600078e000e */
[----:B------:R-:W2:Y:S04]  /*9200*/  LDL.LU R13, [R1+0x2b4] ;  /* 0x0002b400010d7983 */ /* 0x000ea80000300800 */
[----:B------:R-:W2:Y:S04]  /*9210*/  LDL.LU R222, [R1+0x2b0] ;  /* 0x0002b00001de7983 */ /* 0x000ea80000300800 */
[----:B------:R0:W-:Y:S04]  /*9220*/  STS.U16 [R15+UR8+0x7700], R152 ;  /* 0x007700980f007988 */ /* 0x0001e80008000408 */
[----:B------:R-:W2:Y:S04]  /*9230*/  LDL.LU R184, [R1+0x90] ;  /* 0x0000900001b87983 */ /* 0x000ea80000300800 */
[----:B------:R-:W2:Y:S01]  /*9240*/  LDL.LU R186, [R1+0x14c] ;  /* 0x00014c0001ba7983 */ /* 0x000ea20000300800 */
[----:B0-----:R-:W-:-:S03]  /*9250*/  IMAD.MOV.U32 R152, RZ, RZ, R4 ;  /* 0x000000ffff987224 */ /* 0x001fc600078e0004 */
[----:B------:R-:W-:Y:S01]  /*9260*/  STL.64 [R1+0x218], R22 ;  /* 0x0002181601007387 */ /* 0x000fe20000100a00 */
[----:B------:R-:W-:-:S03]  /*9270*/  IMAD.MOV.U32 R155, RZ, RZ, R236 ;  /* 0x000000ffff9b7224 */ /* 0x000fc600078e00ec */
[----:B------:R-:W2:Y:S01]  /*9280*/  LDL.LU R14, [R1+0x2ac] ;  /* 0x0002ac00010e7983 */ /* 0x000ea20000300800 */
[----:B------:R-:W-:-:S03]  /*9290*/  IMAD.MOV.U32 R154, RZ, RZ, R245 ;  /* 0x000000ffff9a7224 */ /* 0x000fc600078e00f5 */
[----:B------:R-:W2:Y:S01]  /*92a0*/  LDL.LU R250, [R1+0x158] ;  /* 0x0001580001fa7983 */ /* 0x000ea20000300800 */
[----:B------:R-:W-:-:S03]  /*92b0*/  IMAD.MOV.U32 R157, RZ, RZ, R239 ;  /* 0x000000ffff9d7224 */ /* 0x000fc600078e00ef */
[----:B------:R-:W2:Y:S04]  /*92c0*/  LDL.LU R251, [R1+0x15c] ;  /* 0x00015c0001fb7983 */ /* 0x000ea80000300800 */
[----:B------:R-:W-:Y:S04]  /*92d0*/  STL.64 [R1+0x210], R152 ;  /* 0x0002109801007387 */ /* 0x000fe80000100a00 */
[----:B------:R-:W2:Y:S04]  /*92e0*/  LDL.LU R236, [R1+0x2a8] ;  /* 0x0002a80001ec7983 */ /* 0x000ea80000300800 */
[----:B------:R0:W-:Y:S04]  /*92f0*/  STS.U16 [R15+UR8+0x7b00], R156 ;  /* 0x007b009c0f007988 */ /* 0x0001e80008000408 */
[----:B------:R2:W-:Y:S04]  /*9300*/  STS.U16 [R15+UR8+0x7f00], R160 ;  /* 0x007f00a00f007988 */ /* 0x0005e80008000408 */
[----:B------:R-:W2:Y:S01]  /*9310*/  LDL.LU R245, [R1+0x2a4] ;  /* 0x0002a40001f57983 */ /* 0x000ea20000300800 */
[----:B0-----:R-:W-:-:S03]  /*9320*/  IMAD.MOV.U32 R156, RZ, RZ, R238 ;  /* 0x000000ffff9c7224 */ /* 0x001fc600078e00ee */
[----:B------:R-:W2:Y:S01]  /*9330*/  LDL.LU R239, [R1+0x2a0] ;  /* 0x0002a00001ef7983 */ /* 0x000ea20000300800 */
[----:B------:R-:W-:-:S03]  /*9340*/  IMAD.MOV.U32 R165, RZ, RZ, R235 ;  /* 0x000000ffffa57224 */ /* 0x000fc600078e00eb */
[----:B------:R-:W2:Y:S01]  /*9350*/  LDL.LU R238, [R1+0x29c] ;  /* 0x00029c0001ee7983 */ /* 0x000ea20000300800 */
[----:B------:R-:W-:Y:S02]  /*9360*/  IMAD.MOV.U32 R171, RZ, RZ, R246 ;  /* 0x000000ffffab7224 */ /* 0x000fe400078e00f6 */
[----:B---3--:R-:W-:Y:S02]  /*9370*/  IMAD.MOV.U32 R159, RZ, RZ, R164 ;  /* 0x000000ffff9f7224 */ /* 0x008fe400078e00a4 */
[----:B----4-:R-:W-:Y:S02]  /*9380*/  IMAD.MOV.U32 R158, RZ, RZ, R163 ;  /* 0x000000ffff9e7224 */ /* 0x010fe400078e00a3 */
[----:B------:R-:W-:Y:S02]  /*9390*/  IMAD.MOV.U32 R163, RZ, RZ, R227 ;  /* 0x000000ffffa37224 */ /* 0x000fe400078e00e3 */
[----:B------:R-:W3:Y:S01]  /*93a0*/  LDL.LU R227, [R1+0x298] ;  /* 0x0002980001e37983 */ /* 0x000ee20000300800 */
[----:B--2---:R-:W-:-:S02]  /*93b0*/  IMAD.MOV.U32 R160, RZ, RZ, R161 ;  /* 0x000000ffffa07224 */ /* 0x004fc400078e00a1 */
[----:B------:R-:W-:Y:S02]  /*93c0*/  IMAD.MOV.U32 R161, RZ, RZ, R162 ;  /* 0x000000ffffa17224 */ /* 0x000fe400078e00a2 */
[----:B------:R-:W-:Y:S02]  /*93d0*/  IMAD.MOV.U32 R162, RZ, RZ, R226 ;  /* 0x000000ffffa27224 */ /* 0x000fe400078e00e2 */
[----:B------:R-:W3:Y:S01]  /*93e0*/  LDL.LU R226, [R1+0x294] ;  /* 0x0002940001e27983 */ /* 0x000ee20000300800 */
[----:B------:R-:W-:-:S03]  /*93f0*/  IMAD.MOV.U32 R164, RZ, RZ, R234 ;  /* 0x000000ffffa47224 */ /* 0x000fc600078e00ea */
[----:B------:R-:W2:Y:S04]  /*9400*/  LDL.LU R235, [R1+0x290] ;  /* 0x0002900001eb7983 */ /* 0x000ea80000300800 */
[----:B------:R-:W2:Y:S04]  /*9410*/  LDL.LU R234, [R1+0x28c] ;  /* 0x00028c0001ea7983 */ /* 0x000ea80000300800 */
[----:B------:R-:W4:Y:S01]  /*9420*/  LDL.LU R246, [R1+0x288] ;  /* 0x0002880001f67983 */ /* 0x000f220000300800 */
[----:B------:R-:W-:Y:S02]  /*9430*/  IMAD.MOV.U32 R170, RZ, RZ, R229 ;  /* 0x000000ffffaa7224 */ /* 0x000fe400078e00e5 */
[----:B------:R-:W-:Y:S01]  /*9440*/  IMAD.MOV.U32 R173, RZ, RZ, R243 ;  /* 0x000000ffffad7224 */ /* 0x000fe200078e00f3 */
[----:B------:R-:W3:Y:S01]  /*9450*/  LDL.LU R229, [R1+0x284] ;  /* 0x0002840001e57983 */ /* 0x000ee20000300800 */
[----:B------:R-:W-:-:S03]  /*9460*/  IMAD.MOV.U32 R179, RZ, RZ, R242 ;  /* 0x000000ffffb37224 */ /* 0x000fc600078e00f2 */
[----:B------:R-:W2:Y:S01]  /*9470*/  LDL.LU R243, [R1+0x280] ;  /* 0x0002800001f37983 */ /* 0x000ea20000300800 */
[----:B------:R-:W-:-:S03]  /*9480*/  IMAD.MOV.U32 R178, RZ, RZ, R244 ;  /* 0x000000ffffb27224 */ /* 0x000fc600078e00f4 */
[----:B------:R-:W2:Y:S01]  /*9490*/  LDL.LU R203, [R1+0x16c] ;  /* 0x00016c0001cb7983 */ /* 0x000ea20000300800 */
[----:B------:R-:W-:-:S03]  /*94a0*/  IMAD.MOV.U32 R181, RZ, RZ, R247 ;  /* 0x000000ffffb57224 */ /* 0x000fc600078e00f7 */
[----:B------:R-:W2:Y:S01]  /*94b0*/  LDL.LU R242, [R1+0x27c] ;  /* 0x00027c0001f27983 */ /* 0x000ea20000300800 */
[----:B------:R-:W-:Y:S02]  /*94c0*/  IMAD.MOV.U32 R180, RZ, RZ, R249 ;  /* 0x000000ffffb47224 */ /* 0x000fe400078e00f9 */
[----:B------:R-:W-:Y:S01]  /*94d0*/  IMAD.MOV.U32 R176, RZ, RZ, R183 ;  /* 0x000000ffffb07224 */ /* 0x000fe200078e00b7 */
[----:B------:R-:W2:Y:S04]  /*94e0*/  LDL.LU R244, [R1+0x278] ;  /* 0x0002780001f47983 */ /* 0x000ea80000300800 */
[----:B------:R-:W2:Y:S04]  /*94f0*/  LDL.LU R247, [R1+0x274] ;  /* 0x0002740001f77983 */ /* 0x000ea80000300800 */
[----:B------:R-:W2:Y:S01]  /*9500*/  LDL.LU R249, [R1+0x270] ;  /* 0x0002700001f97983 */ /* 0x000ea20000300800 */
[----:B----4-:R-:W-:-:S03]  /*9510*/  IMAD.MOV.U32 R183, RZ, RZ, R246 ;  /* 0x000000ffffb77224 */ /* 0x010fc600078e00f6 */
[----:B------:R-:W4:Y:S01]  /*9520*/  LDL.LU R246, [R1+0x26c] ;  /* 0x00026c0001f67983 */ /* 0x000f220000300800 */
[----:B------:R-:W-:Y:S02]  /*9530*/  IMAD.MOV.U32 R177, RZ, RZ, R182 ;  /* 0x000000ffffb17224 */ /* 0x000fe400078e00b6 */
[----:B---3--:R-:W-:Y:S02]  /*9540*/  IMAD.MOV.U32 R182, RZ, RZ, R229 ;  /* 0x000000ffffb67224 */ /* 0x008fe400078e00e5 */
[----:B------:R-:W-:Y:S01]  /*9550*/  IMAD.MOV.U32 R185, RZ, RZ, R184 ;  /* 0x000000ffffb97224 */ /* 0x000fe200078e00b8 */
[----:B------:R-:W3:Y:S01]  /*9560*/  LDL.LU R229, [R1+0x268] ;  /* 0x0002680001e57983 */ /* 0x000ee20000300800 */
[----:B------:R-:W-:Y:S02]  /*9570*/  IMAD.MOV.U32 R184, RZ, RZ, R186 ;  /* 0x000000ffffb87224 */ /* 0x000fe400078e00ba */
[----:B------:R-:W-:Y:S01]  /*9580*/  IMAD.MOV.U32 R187, RZ, RZ, R228 ;  /* 0x000000ffffbb7224 */ /* 0x000fe200078e00e4 */
[----:B------:R0:W-:Y:S01]  /*9590*/  STS.U16 [R15+UR8+0x5b00], R189 ;  /* 0x005b00bd0f007988 */ /* 0x0001e20008000408 */
[----:B------:R-:W-:-:S03]  /*95a0*/  IMAD.MOV.U32 R186, RZ, RZ, R237 ;  /* 0x000000ffffba7224 */ /* 0x000fc600078e00ed */
[----:B------:R-:W3:Y:S01]  /*95b0*/  LDL.LU R228, [R1+0x264] ;  /* 0x0002640001e47983 */ /* 0x000ee20000300800 */
[----:B------:R-:W-:-:S03]  /*95c0*/  IMAD.MOV.U32 R188, RZ, RZ, R245 ;  /* 0x000000ffffbc7224 */ /* 0x000fc600078e00f5 */
[----:B------:R-:W3:Y:S01]  /*95d0*/  LDL.LU R237, [R1+0x260] ;  /* 0x0002600001ed7983 */ /* 0x000ee20000300800 */
[----:B0-----:R-:W-:-:S03]  /*95e0*/  IMAD.MOV.U32 R189, RZ, RZ, R236 ;  /* 0x000000ffffbd7224 */ /* 0x001fc600078e00ec */
[----:B------:R-:W3:Y:S01]  /*95f0*/  LDL.LU R236, [R1+0x25c] ;  /* 0x00025c0001ec7983 */ /* 0x000ee20000300800 */
[----:B--2---:R-:W-:-:S03]  /*9600*/  IMAD.MOV.U32 R191, RZ, RZ, R244 ;  /* 0x000000ffffbf7224 */ /* 0x004fc600078e00f4 */
[----:B------:R4:W-:Y:S04]  /*9610*/  STS.U16 [R15+UR8+0x4300], R193 ;  /* 0x004300c10f007988 */ /* 0x0009e80008000408 */
[----:B------:R-:W2:Y:S04]  /*9620*/  LDL.LU R245, [R1+0x258] ;  /* 0x0002580001f57983 */ /* 0x000ea80000300800 */
[----:B------:R-:W2:Y:S01]  /*9630*/  LDL.LU R244, [R1+0x254] ;  /* 0x0002540001f47983 */ /* 0x000ea20000300800 */
[----:B----4-:R-:W-:-:S03]  /*9640*/  IMAD.MOV.U32 R193, RZ, RZ, R246 ;  /* 0x000000ffffc17224 */ /* 0x010fc600078e00f6 */
[----:B------:R-:W4:Y:S01]  /*9650*/  LDL.LU R246, [R1+0x250] ;  /* 0x0002500001f67983 */ /* 0x000f220000300800 */
[----:B------:R-:W-:-:S03]  /*9660*/  IMAD.MOV.U32 R207, RZ, RZ, R216 ;  /* 0x000000ffffcf7224 */ /* 0x000fc600078e00d8 */
[----:B------:R0:W-:Y:S01]  /*9670*/  STS.U16 [R15+UR8+0x6700], R211 ;  /* 0x006700d30f007988 */ /* 0x0001e20008000408 */
[----:B------:R-:W-:-:S03]  /*9680*/  IMAD.MOV.U32 R216, RZ, RZ, R11 ;  /* 0x000000ffffd87224 */ /* 0x000fc600078e000b */
[----:B------:R1:W-:Y:S01]  /*9690*/  STS.U16 [R15+UR8+0x6f00], R214 ;  /* 0x006f00d60f007988 */ /* 0x0003e20008000408 */
[----:B------:R-:W-:-:S03]  /*96a0*/  IMAD.MOV.U32 R212, RZ, RZ, R9 ;  /* 0x000000ffffd47224 */ /* 0x000fc600078e0009 */
[----:B------:R-:W3:Y:S01]  /*96b0*/  LDL.LU R11, [R1+0xe4] ;  /* 0x0000e400010b7983 */ /* 0x000ee20000300800 */
[----:B0-----:R-:W-:Y:S02]  /*96c0*/  IMAD.MOV.U32 R211, RZ, RZ, R217 ;  /* 0x000000ffffd37224 */ /* 0x001fe400078e00d9 */
[----:B------:R-:W-:Y:S01]  /*96d0*/  IMAD.MOV.U32 R217, RZ, RZ, R219 ;  /* 0x000000ffffd97224 */ /* 0x000fe200078e00db */
[----:B------:R0:W-:Y:S01]  /*96e0*/  STS.U16 [R15+UR8+0x4f00], R205 ;  /* 0x004f00cd0f007988 */ /* 0x0001e20008000408 */
[----:B-1----:R-:W-:Y:S02]  /*96f0*/  IMAD.MOV.U32 R214, RZ, RZ, R10 ;  /* 0x000000ffffd67224 */ /* 0x002fe400078e000a */
[----:B------:R-:W-:Y:S01]  /*9700*/  IMAD.MOV.U32 R219, RZ, RZ, R218 ;  /* 0x000000ffffdb7224 */ /* 0x000fe200078e00da */
[----:B------:R-:W2:Y:S01]  /*9710*/  LDL.LU R10, [R1+0x1a0] ;  /* 0x0001a000010a7983 */ /* 0x000ea20000300800 */
[----:B------:R-:W-:-:S03]  /*9720*/  IMAD.MOV.U32 R218, RZ, RZ, R12 ;  /* 0x000000ffffda7224 */ /* 0x000fc600078e000c */
[----:B------:R-:W3:Y:S01]  /*9730*/  LDL.LU R12, [R1+0xe8] ;  /* 0x0000e800010c7983 */ /* 0x000ee20000300800 */
[----:B0-----:R-:W-:Y:S02]  /*9740*/  IMAD.MOV.U32 R205, RZ, RZ, R210 ;  /* 0x000000ffffcd7224 */ /* 0x001fe400078e00d2 */
[----:B------:R-:W-:Y:S01]  /*9750*/  IMAD.MOV.U32 R210, RZ, RZ, R8 ;  /* 0x000000ffffd27224 */ /* 0x000fe200078e0008 */
[----:B------:R-:W2:Y:S01]  /*9760*/  LDL.LU R9, [R1+0x1a4] ;  /* 0x0001a40001097983 */ /* 0x000ea20000300800 */
[----:B------:R-:W-:-:S03]  /*9770*/  IMAD.MOV.U32 R192, RZ, RZ, R251 ;  /* 0x000000ffffc07224 */ /* 0x000fc600078e00fb */
[----:B------:R-:W-:Y:S04]  /*9780*/  STS.U16 [R15+UR8+0x4700], R194 ;  /* 0x004700c20f007988 */ /* 0x000fe80008000408 */
[----:B------:R-:W-:Y:S04]  /*9790*/  STS.U16 [R15+UR8+0x4b00], R204 ;  /* 0x004b00cc0f007988 */ /* 0x000fe80008000408 */
[----:B------:R-:W-:Y:S04]  /*97a0*/  STS.U16 [R15+UR8+0x5300], R206 ;  /* 0x005300ce0f007988 */ /* 0x000fe80008000408 */
[----:B------:R0:W-:Y:S04]  /*97b0*/  STS.U16 [R15+UR8+0x5700], R190 ;  /* 0x005700be0f007988 */ /* 0x0001e80008000408 */
[----:B------:R1:W-:Y:S04]  /*97c0*/  STS.U16 [R15+UR8+0x5f00], R208 ;  /* 0x005f00d00f007988 */ /* 0x0003e80008000408 */
[----:B------:R-:W-:Y:S01]  /*97d0*/  STS.U16 [R15+UR8+0x6300], R209 ;  /* 0x006300d10f007988 */ /* 0x000fe20008000408 */
[----:B0-----:R-:W-:-:S03]  /*97e0*/  IMAD.MOV.U32 R190, RZ, RZ, R250 ;  /* 0x000000ffffbe7224 */ /* 0x001fc600078e00fa */
[----:B------:R0:W-:Y:S04]  /*97f0*/  STS.U16 [R15+UR8+0x6b00], R213 ;  /* 0x006b00d50f007988 */ /* 0x0001e80008000408 */
[----:B------:R-:W2:Y:S01]  /*9800*/  LDL.LU R8, [R1+0xec] ;  /* 0x0000ec0001087983 */ /* 0x000ea20000300800 */
[----:B------:R-:W-:Y:S02]  /*9810*/  IMAD.MOV.U32 R204, RZ, RZ, R5 ;  /* 0x000000ffffcc7224 */ /* 0x000fe400078e0005 */
[----:B-1----:R-:W-:Y:S01]  /*9820*/  IMAD.MOV.U32 R208, RZ, RZ, R7 ;  /* 0x000000ffffd07224 */ /* 0x002fe200078e0007 */
[----:B------:R1:W-:Y:S06]  /*9830*/  MEMBAR.ALL.CTA ;  /* 0x0000000000007992 */ /* 0x0003ec0000008000 */
[----:B-1----:R-:W1:Y:S04]  /*9840*/  FENCE.VIEW.ASYNC.S ;  /* 0x00000000000073c6 */ /* 0x002e680000000000 */
[----:B0-----:R-:W2:Y:S04]  /*9850*/  LDL.LU R15, [R1+0x1a8] ;  /* 0x0001a800010f7983 */ /* 0x001ea80000300800 */
[----:B------:R-:W2:Y:S04]  /*9860*/  LDL.LU R250, [R1+0xf8] ;  /* 0x0000f80001fa7983 */ /* 0x000ea80000300800 */
[----:B------:R-:W2:Y:S04]  /*9870*/  LDL.LU R251, [R1+0x1b4] ;  /* 0x0001b40001fb7983 */ /* 0x000ea80000300800 */
[----:B------:R-:W2:Y:S01]  /*9880*/  LDL.LU R152, [R1+0xfc] ;  /* 0x0000fc0001987983 */ /* 0x000ea20000300800 */
[----:B------:R-:W-:-:S03]  /*9890*/  IMAD.MOV.U32 R206, RZ, RZ, R6 ;  /* 0x000000ffffce7224 */ /* 0x000fc600078e0006 */
[----:B------:R-:W2:Y:S04]  /*98a0*/  LDL.LU R153, [R1+0x1b8] ;  /* 0x0001b80001997983 */ /* 0x000ea80000300800 */
[----:B------:R-:W2:Y:S04]  /*98b0*/  LDL.LU R5, [R1+0x100] ;  /* 0x0001000001057983 */ /* 0x000ea80000300800 */
[----:B------:R-:W2:Y:S01]  /*98c0*/  LDL.LU R4, [R1+0x1bc] ;  /* 0x0001bc0001047983 */ /* 0x000ea20000300800 */
[----:B------:R-:W-:-:S03]  /*98d0*/  IMAD.MOV.U32 R195, RZ, RZ, R231 ;  /* 0x000000ffffc37224 */ /* 0x000fc600078e00e7 */
        /* <DEDUP_REMOVED lines=14> */
[----:B------:R-:W2:Y:S04]  /*99c0*/  LDL.LU R238, [R1+0x240] ;  /* 0x0002400001ee7983 */ /* 0x000ea80000300800 */
[----:B------:R-:W2:Y:S01]  /*99d0*/  LDL.LU R247, [R1+0x23c] ;  /* 0x00023c0001f77983 */ /* 0x000ea20000300800 */
[----:B----4-:R-:W-:Y:S01]  /*99e0*/  IMAD.MOV.U32 R201, RZ, RZ, R246 ;  /* 0x000000ffffc97224 */ /* 0x010fe200078e00f6 */
[----:B-1----:R-:W-:Y:S06]  /*99f0*/  BAR.SYNC.DEFER_BLOCKING 0x0 ;  /* 0x0000000000007b1d */ /* 0x002fec0000010000 */
[----:B------:R-:W4:Y:S04]  /*9a00*/  LDL.LU R246, [R1+0x238] ;  /* 0x0002380001f67983 */ /* 0x000f280000300800 */
[----:B------:R-:W4:Y:S04]  /*9a10*/  LDL.LU R248, [R1+0x234] ;  /* 0x0002340001f87983 */ /* 0x000f280000300800 */
[----:B------:R-:W4:Y:S01]  /*9a20*/  LDL.LU R0, [R1+0x230] ;  /* 0x0002300001007983 */ /* 0x000f220000300800 */
[----:B------:R-:W-:-:S02]  /*9a30*/  IMAD.MOV.U32 R209, RZ, RZ, R215 ;  /* 0x000000ffffd17224 */ /* 0x000fc400078e00d7 */
[----:B------:R-:W-:Y:S02]  /*9a40*/  IMAD.MOV.U32 R215, RZ, RZ, R221 ;  /* 0x000000ffffd77224 */ /* 0x000fe400078e00dd */
[----:B------:R-:W-:Y:S02]  /*9a50*/  IMAD.MOV.U32 R221, RZ, RZ, R220 ;  /* 0x000000ffffdd7224 */ /* 0x000fe400078e00dc */
[----:B------:R-:W-:Y:S02]  /*9a60*/  IMAD.MOV.U32 R220, RZ, RZ, R13 ;  /* 0x000000ffffdc7224 */ /* 0x000fe400078e000d */
[----:B---3--:R-:W-:Y:S02]  /*9a70*/  IMAD.MOV.U32 R13, RZ, RZ, R12 ;  /* 0x000000ffff0d7224 */ /* 0x008fe400078e000c */
[----:B------:R-:W-:Y:S02]  /*9a80*/  IMAD.MOV.U32 R213, RZ, RZ, R223 ;  /* 0x000000ffffd57224 */ /* 0x000fe400078e00df */
[----:B--2---:R-:W-:-:S02]  /*9a90*/  IMAD.MOV.U32 R12, RZ, RZ, R9 ;  /* 0x000000ffff0c7224 */ /* 0x004fc400078e0009 */
[----:B------:R-:W-:Y:S02]  /*9aa0*/  IMAD.MOV.U32 R223, RZ, RZ, R222 ;  /* 0x000000ffffdf7224 */ /* 0x000fe400078e00de */
[----:B------:R-:W-:Y:S02]  /*9ab0*/  IMAD.MOV.U32 R222, RZ, RZ, R14 ;  /* 0x000000ffffde7224 */ /* 0x000fe400078e000e */
[----:B------:R-:W-:Y:S02]  /*9ac0*/  IMAD.MOV.U32 R9, RZ, RZ, R8 ;  /* 0x000000ffff097224 */ /* 0x000fe400078e0008 */
[----:B------:R-:W-:Y:S02]  /*9ad0*/  IMAD.MOV.U32 R8, RZ, RZ, R15 ;  /* 0x000000ffff087224 */ /* 0x000fe400078e000f */
[----:B----4-:R-:W-:Y:S02]  /*9ae0*/  IMAD.MOV.U32 R15, RZ, RZ, R248 ;  /* 0x000000ffff0f7224 */ /* 0x010fe400078e00f8 */
[----:B------:R-:W2:Y:S01]  /*9af0*/  LDL.LU R248, [R1+0x22c] ;  /* 0x00022c0001f87983 */ /* 0x000ea20000300800 */
[----:B------:R-:W-:-:S03]  /*9b00*/  IMAD.MOV.U32 R14, RZ, RZ, R0 ;  /* 0x000000ffff0e7224 */ /* 0x000fc600078e0000 */
[----:B------:R-:W3:Y:S01]  /*9b10*/  LDL.LU R0, [R1+0x228] ;  /* 0x0002280001007983 */ /* 0x000ee20000300800 */
[----:B------:R-:W-:Y:S02]  /*9b20*/  IMAD.MOV.U32 R198, RZ, RZ, R249 ;  /* 0x000000ffffc67224 */ /* 0x000fe400078e00f9 */
[----:B------:R-:W0:Y:S01]  /*9b30*/  LDC R249, c[0x0][0x23c] ;  /* 0x00008f00fff97b82 */ /* 0x000e220000000800 */
[----:B------:R-:W-:-:S04]  /*9b40*/  LOP3.LUT R23, R23, R22, RZ, 0x3c, !PT ;  /* 0x0000001617177212 */ /* 0x000fc800078e3cff */
[C---:B------:R-:W-:Y:S01]  /*9b50*/  LOP3.LUT R22, R23.reuse, R22, RZ, 0x3c, !PT ;  /* 0x0000001617167212 */ /* 0x040fe200078e3cff */
[----:B------:R1:W-:Y:S03]  /*9b60*/  STL.64 [R1+0x48], R2 ;  /* 0x0000480201007387 */ /* 0x0003e60000100a00 */
[----:B------:R-:W-:Y:S02]  /*9b70*/  LOP3.LUT R23, R23, R22, RZ, 0x3c, !PT ;  /* 0x0000001617177212 */ /* 0x000fe400078e3cff */
[----:B------:R-:W-:Y:S02]  /*9b80*/  LOP3.LUT R251, R251, R250, RZ, 0x3c, !PT ;  /* 0x000000fafbfb7212 */ /* 0x000fe400078e3cff */
[----:B------:R-:W-:Y:S02]  /*9b90*/  LOP3.LUT R153, R153, R152, RZ, 0x3c, !PT ;  /* 0x0000009899997212 */ /* 0x000fe400078e3cff */
[----:B------:R-:W-:Y:S01]  /*9ba0*/  LOP3.LUT R250, R251, R250, RZ, 0x3c, !PT ;  /* 0x000000fafbfa7212 */ /* 0x000fe200078e3cff */
[----:B-1----:R-:W4:Y:S01]  /*9bb0*/  LDL.LU.64 R2, [R1+0x220] ;  /* 0x0002200001027983 */ /* 0x002f220000300a00 */
[----:B0-----:R-:W-:-:S03]  /*9bc0*/  IMAD.SHL.U32 R249, R249, 0x40, RZ ;  /* 0x00000040f9f97824 */ /* 0x001fc600078e00ff */
[----:B------:R2:W-:Y:S01]  /*9bd0*/  STL.64 [R1+0x78], R22 ;  /* 0x0000781601007387 */ /* 0x0005e20000100a00 */
[----:B------:R-:W-:Y:S01]  /*9be0*/  IMAD.WIDE R224, R249, 0x2, R224 ;  /* 0x00000002f9e07825 */ /* 0x000fe200078e02e0 */
[----:B------:R-:W-:-:S03]  /*9bf0*/  LOP3.LUT R251, R251, R250, RZ, 0x3c, !PT ;  /* 0x000000fafbfb7212 */ /* 0x000fc600078e3cff */
[----:B------:R-:W-:Y:S01]  /*9c00*/  IMAD.WIDE R16, R249, 0x2, R16 ;  /* 0x00000002f9107825 */ /* 0x000fe200078e0210 */
[----:B------:R0:W-:Y:S01]  /*9c10*/  STL.64 [R1+0x20], R224 ;  /* 0x000020e001007387 */ /* 0x0001e20000100a00 */
[----:B------:R-:W-:Y:S02]  /*9c20*/  LOP3.LUT R152, R153, R152, RZ, 0x3c, !PT ;  /* 0x0000009899987212 */ /* 0x000fe400078e3cff */
[----:B------:R-:W-:Y:S02]  /*9c30*/  IMAD.WIDE R18, R249, 0x2, R18 ;  /* 0x00000002f9127825 */ /* 0x000fe400078e0212 */
[----:B------:R-:W-:Y:S02]  /*9c40*/  LOP3.LUT R153, R153, R152, RZ, 0x3c, !PT ;  /* 0x0000009899997212 */ /* 0x000fe400078e3cff */
[----:B--2---:R-:W-:Y:S02]  /*9c50*/  IMAD.MOV.U32 R23, RZ, RZ, R248 ;  /* 0x000000ffff177224 */ /* 0x004fe400078e00f8 */
[----:B---3--:R-:W-:-:S02]  /*9c60*/  IMAD.MOV.U32 R22, RZ, RZ, R0 ;  /* 0x000000ffff167224 */ /* 0x008fc400078e0000 */
[----:B0-----:R-:W-:Y:S02]  /*9c70*/  IMAD.MOV.U32 R225, RZ, RZ, R23 ;  /* 0x000000ffffe17224 */ /* 0x001fe400078e0017 */
[----:B------:R-:W-:Y:S02]  /*9c80*/  IMAD.MOV.U32 R224, RZ, RZ, R22 ;  /* 0x000000ffffe07224 */ /* 0x000fe400078e0016 */
[----:B------:R-:W2:Y:S04]  /*9c90*/  LDL.LU.64 R22, [R1+0x218] ;  /* 0x0002180001167983 */ /* 0x000ea80000300a00 */
[----:B------:R0:W-:Y:S04]  /*9ca0*/  STL.64 [R1+0x18], R16 ;  /* 0x0000181001007387 */ /* 0x0001e80000100a00 */
[----:B0-----:R-:W3:Y:S04]  /*9cb0*/  LDL.LU.64 R16, [R1+0x48] ;  /* 0x0000480001107983 */ /* 0x001ee80000300a00 */
[----:B------:R0:W-:Y:S02]  /*9cc0*/  STL.64 [R1+0x10], R18 ;  /* 0x0000101201007387 */ /* 0x0001e40000100a00 */
[----:B0-----:R-:W-:-:S02]  /*9cd0*/  IMAD.MOV.U32 R18, RZ, RZ, R250 ;  /* 0x000000ffff127224 */ /* 0x001fc400078e00fa */
[----:B------:R-:W-:Y:S02]  /*9ce0*/  IMAD.MOV.U32 R19, RZ, RZ, R251 ;  /* 0x000000ffff137224 */ /* 0x000fe400078e00fb */
[----:B------:R-:W-:-:S04]  /*9cf0*/  IMAD.WIDE R250, R249, 0x2, R20 ;  /* 0x00000002f9fa7825 */ /* 0x000fc800078e0214 */
[----:B------:R-:W-:Y:S02]  /*9d00*/  IMAD.MOV.U32 R20, RZ, RZ, R152 ;  /* 0x000000ffff147224 */ /* 0x000fe400078e0098 */
[----:B------:R-:W-:Y:S02]  /*9d10*/  IMAD.MOV.U32 R21, RZ, RZ, R153 ;  /* 0x000000ffff157224 */ /* 0x000fe400078e0099 */
[----:B------:R-:W3:Y:S04]  /*9d20*/  LDL.LU.64 R152, [R1+0x210] ;  /* 0x0002100001987983 */ /* 0x000ee80000300a00 */
[----:B------:R0:W-:Y:S04]  /*9d30*/  STL.64 [R1+0x1f0], R250 ;  /* 0x0001f0fa01007387 */ /* 0x0001e80000100a00 */
[----:B0-----:R-:W4:Y:S04]  /*9d40*/  LDL.LU.64 R250, [R1+0x10] ;  /* 0x0000100001fa7983 */ /* 0x001f280000300a00 */
[----:B----4-:R0:W-:Y:S04]  /*9d50*/  STL.64 [R1+0x1f8], R250 ;  /* 0x0001f8fa01007387 */ /* 0x0101e80000100a00 */
[----:B0-----:R-:W4:Y:S04]  /*9d60*/  LDL.LU.64 R250, [R1+0x18] ;  /* 0x0000180001fa7983 */ /* 0x001f280000300a00 */
[----:B----4-:R0:W-:Y:S04]  /*9d70*/  STL.64 [R1+0x200], R250 ;  /* 0x000200fa01007387 */ /* 0x0101e80000100a00 */
[----:B0-----:R-:W4:Y:S04]  /*9d80*/  LDL.LU.64 R250, [R1+0x20] ;  /* 0x0000200001fa7983 */ /* 0x001f280000300a00 */
[----:B----4-:R0:W-:Y:S02]  /*9d90*/  STL.64 [R1+0x208], R250 ;  /* 0x000208fa01007387 */ /* 0x0101e40000100a00 */
[----:B0-----:R-:W-:-:S02]  /*9da0*/  IMAD.MOV.U32 R250, RZ, RZ, R224 ;  /* 0x000000fffffa7224 */ /* 0x001fc400078e00e0 */
[----:B------:R-:W-:Y:S02]  /*9db0*/  IMAD.MOV.U32 R251, RZ, RZ, R225 ;  /* 0x000000fffffb7224 */ /* 0x000fe400078e00e1 */
[----:B------:R-:W-:Y:S02]  /*9dc0*/  IMAD.MOV.U32 R224, RZ, RZ, R2 ;  /* 0x000000ffffe07224 */ /* 0x000fe400078e0002 */
[----:B------:R-:W-:Y:S02]  /*9dd0*/  IMAD.MOV.U32 R225, RZ, RZ, R3 ;  /* 0x000000ffffe17224 */ /* 0x000fe400078e0003 */
[----:B--2---:R-:W-:-:S04]  /*9de0*/  IMAD.WIDE R2, R249, 0x2, R22 ;  /* 0x00000002f9027825 */ /* 0x004fc800078e0216 */
[----:B------:R-:W-:Y:S02]  /*9df0*/  IMAD.MOV.U32 R22, RZ, RZ, R4 ;  /* 0x000000ffff167224 */ /* 0x000fe400078e0004 */
[----:B------:R-:W-:Y:S02]  /*9e00*/  IMAD.MOV.U32 R23, RZ, RZ, R5 ;  /* 0x000000ffff177224 */ /* 0x000fe400078e0005 */
[----:B---3--:R-:W-:-:S04]  /*9e10*/  IMAD.WIDE R4, R249, 0x2, R152 ;  /* 0x00000002f9047825 */ /* 0x008fc800078e0298 */
[----:B------:R-:W-:Y:S02]  /*9e20*/  IMAD.MOV.U32 R152, RZ, RZ, R6 ;  /* 0x000000ffff987224 */ /* 0x000fe400078e0006 */
[----:B------:R-:W-:Y:S02]  /*9e30*/  IMAD.MOV.U32 R153, RZ, RZ, R7 ;  /* 0x000000ffff997224 */ /* 0x000fe400078e0007 */
[----:B------:R-:W-:-:S04]  /*9e40*/  IMAD.WIDE R6, R249, 0x2, R204 ;  /* 0x00000002f9067825 */ /* 0x000fc800078e02cc */
        /* <DEDUP_REMOVED lines=29> */
[----:B------:R-:W-:Y:S02]  /*a020*/  IMAD.MOV.U32 R220, RZ, RZ, R218 ;  /* 0x000000ffffdc7224 */ /* 0x000fe400078e00da */
[----:B------:R-:W-:Y:S02]  /*a030*/  IMAD.MOV.U32 R221, RZ, RZ, R219 ;  /* 0x000000ffffdd7224 */ /* 0x000fe400078e00db */
[----:B------:R-:W-:Y:S02]  /*a040*/  IMAD.MOV.U32 R218, RZ, RZ, R216 ;  /* 0x000000ffffda7224 */ /* 0x000fe400078e00d8 */
[----:B------:R-:W-:-:S02]  /*a050*/  IMAD.MOV.U32 R219, RZ, RZ, R217 ;  /* 0x000000ffffdb7224 */ /* 0x000fc400078e00d9 */
        /* <DEDUP_REMOVED lines=38> */
[C---:B------:R-:W-:Y:S02]  /*a2c0*/  IMAD.WIDE R224, R249.reuse, 0x2, R246 ;  /* 0x00000002f9e07825 */ /* 0x040fe400078e02f6 */
[----:B------:R-:W2:Y:S02]  /*a2d0*/  LDL.LU.64 R246, [R1+0x78] ;  /* 0x0000780001f67983 */ /* 0x000ea40000300a00 */
[----:B------:R-:W-:-:S04]  /*a2e0*/  IMAD.WIDE R154, R249, 0x2, R154 ;  /* 0x00000002f99a7825 */ /* 0x000fc800078e029a */
        /* <DEDUP_REMOVED lines=34> */
[----:B--2---:R-:W-:-:S04]  /*a510*/  IMAD.WIDE R246, R249, 0x2, R246 ;  /* 0x00000002f9f67825 */ /* 0x004fc800078e02f6 */
[----:B------:R-:W-:Y:S02]  /*a520*/  IMAD.WIDE R248, R249, 0x2, R250 ;  /* 0x00000002f9f87825 */ /* 0x000fe400078e02fa */
[----:B------:R-:W2:Y:S04]  /*a530*/  LDL.LU.64 R250, [R1+0x208] ;  /* 0x0002080001fa7983 */ /* 0x000ea80000300a00 */
[----:B--2---:R0:W-:Y:S01]  /*a540*/  STL [R1+0x20], R250 ;  /* 0x000020fa01007387 */ /* 0x0041e20000100800 */
[----:B------:R-:W-:-:S03]  /*a550*/  IMAD.MOV.U32 R0, RZ, RZ, R251 ;  /* 0x000000ffff007224 */ /* 0x000fc600078e00fb */
[----:B0-----:R-:W2:Y:S01]  /*a560*/  LDL.LU.64 R250, [R1+0x200] ;  /* 0x0002000001fa7983 */ /* 0x001ea20000300a00 */
[----:B------:R-:W-:Y:S01]  /*a570*/  WARPGROUP.ARRIVE ;  /* 0x00000000000079c5 */ /* 0x000fe20000000000 */
[----:B------:R-:W-:-:S05]  /*a580*/  UMOV UR13, 0x40000040 ;  /* 0x40000040000d7882 */ /* 0x000fca0000000000 */
[----:B------:R-:W-:-:S12]  /*a590*/  HGMMA.64x128x16.F32.BF16 R88, gdesc[UR12].tnspA, R88 ;  /* 0x21e000000c5879f0 */ /* 0x000fd80008701858 */
[----:B------:R-:W-:Y:S01]  /*a5a0*/  HGMMA.64x128x16.F32.BF16 R88, gdesc[UR4].tnspA, R88 ;  /* 0x21e00000045879f0 */ /* 0x000fe20008701858 */
[----:B------:R-:W-:-:S11]  /*a5b0*/  UMOV UR34, UR14 ;  /* 0x0000000e00227c82 */ /* 0x000fd60008000000 */
[----:B------:R-:W-:Y:S01]  /*a5c0*/  HGMMA.64x128x16.F32.BF16 R88, gdesc[UR40].tnspA, R88 ;  /* 0x21e00000285879f0 */ /* 0x000fe20008701858 */
[----:B--2---:R-:W-:Y:S04]  /*a5d0*/  STL [R1+0x18], R250 ;  /* 0x000018fa01007387 */ /* 0x004fe80000100800 */
[----:B------:R0:W-:Y:S02]  /*a5e0*/  STL [R1+0x24], R0 ;  /* 0x0000240001007387 */ /* 0x0001e40000100800 */
[----:B0-----:R-:W-:Y:S02]  /*a5f0*/  IMAD.MOV.U32 R0, RZ, RZ, R251 ;  /* 0x000000ffff007224 */ /* 0x001fe400078e00fb */
[----:B------:R-:W2:Y:S01]  /*a600*/  LDL.LU.64 R250, [R1+0x1f8] ;  /* 0x0001f80001fa7983 */ /* 0x000ea20000300a00 */
[----:B------:R-:W-:-:S02]  /*a610*/  UMOV UR35, UR15 ;  /* 0x0000000f00237c82 */ /* 0x000fc40008000000 */
[----:B------:R-:W-:-:S12]  /*a620*/  HGMMA.64x128x16.F32.BF16 R88, gdesc[UR36].tnspA, R88 ;  /* 0x21e00000245879f0 */ /* 0x000fd80008701858 */
[----:B------:R-:W-:Y:S01]  /*a630*/  HGMMA.64x128x16.F32.BF16 R24, gdesc[UR32].tnspA, R24 ;  /* 0x21e00000201879f0 */ /* 0x000fe20008701818 */
[----:B--2---:R-:W-:Y:S04]  /*a640*/  STL [R1+0x10], R250 ;  /* 0x000010fa01007387 */ /* 0x004fe80000100800 */
[----:B------:R0:W-:Y:S02]  /*a650*/  STL [R1+0x1c], R0 ;  /* 0x00001c0001007387 */ /* 0x0001e40000100800 */
[----:B0-----:R-:W-:Y:S02]  /*a660*/  IMAD.MOV.U32 R0, RZ, RZ, R251 ;  /* 0x000000ffff007224 */ /* 0x001fe400078e00fb */
[----:B------:R-:W2:Y:S01]  /*a670*/  LDL.LU.64 R250, [R1+0x1f0] ;  /* 0x0001f00001fa7983 */ /* 0x000ea20000300a00 */
[----:B------:R-:W-:Y:S01]  /*a680*/  UMOV UR30, UR6 ;  /* 0x00000006001e7c82 */ /* 0x000fe20008000000 */
[----:B------:R-:W-:-:S02]  /*a690*/  UMOV UR31, UR7 ;  /* 0x00000007001f7c82 */ /* 0x000fc40008000000 */
[----:B------:R-:W-:Y:S01]  /*a6a0*/  HGMMA.64x128x16.F32.BF16 R24, gdesc[UR28].tnspA, R24 ;  /* 0x21e000001c1879f0 */ /* 0x000fe20008701818 */
[----:B------:R-:W-:Y:S01]  /*a6b0*/  UMOV UR26, UR42 ;  /* 0x0000002a001a7c82 */ /* 0x000fe20008000000 */
[----:B------:R-:W-:-:S10]  /*a6c0*/  UMOV UR27, UR43 ;  /* 0x0000002b001b7c82 */ /* 0x000fd40008000000 */
[----:B------:R-:W-:Y:S01]  /*a6d0*/  HGMMA.64x128x16.F32.BF16 R24, gdesc[UR24].tnspA, R24 ;  /* 0x21e00000181879f0 */ /* 0x000fe20008701818 */
[----:B--2---:R-:W-:Y:S04]  /*a6e0*/  STL [R1+0x8], R250 ;  /* 0x000008fa01007387 */ /* 0x004fe80000100800 */
[----:B------:R0:W-:Y:S02]  /*a6f0*/  STL [R1+0x14], R0 ;  /* 0x0000140001007387 */ /* 0x0001e40000100800 */
[----:B0-----:R-:W-:Y:S02]  /*a700*/  IMAD.MOV.U32 R0, RZ, RZ, R251 ;  /* 0x000000ffff007224 */ /* 0x001fe400078e00fb */
[----:B------:R-:W2:Y:S04]  /*a710*/  LDL.LU.64 R250, [R1+0x1e8] ;  /* 0x0001e80001fa7983 */ /* 0x000ea80000300a00 */
[----:B------:R-:W-:Y:S04]  /*a720*/  STL [R1], R2 ;  /* 0x0000000201007387 */ /* 0x000fe80000100800 */
[----:B------:R0:W-:Y:S02]  /*a730*/  STL [R1+0xc], R0 ;  /* 0x00000c0001007387 */ /* 0x0001e40000100800 */
[----:B0-----:R-:W-:-:S02]  /*a740*/  IMAD.MOV.U32 R0, RZ, RZ, R3 ;  /* 0x000000ffff007224 */ /* 0x001fc400078e0003 */
[----:B------:R-:W3:Y:S04]  /*a750*/  LDL.LU.64 R2, [R1+0x1e0] ;  /* 0x0001e00001027983 */ /* 0x000ee80000300a00 */
[----:B------:R0:W-:Y:S04]  /*a760*/  STL [R1+0x4], R0 ;  /* 0x0000040001007387 */ /* 0x0001e80000100800 */
[----:B0-----:R0:W5:Y:S04]  /*a770*/  LDL.LU R0, [R1+0x1d8] ;  /* 0x0001d80001007983 */ /* 0x0011680000300800 */
[----:B------:R-:W-:Y:S04]  /*a780*/  STL [R1+0x28], R5 ;  /* 0x0000280501007387 */ /* 0x000fe80000100800 */
[----:B------:R1:W-:Y:S04]  /*a790*/  STL [R1+0x2c], R7 ;  /* 0x00002c0701007387 */ /* 0x0003e80000100800 */
[----:B------:R-:W-:Y:S04]  /*a7a0*/  STL [R1+0x30], R9 ;  /* 0x0000300901007387 */ /* 0x000fe80000100800 */
[----:B------:R-:W-:Y:S04]  /*a7b0*/  STL [R1+0x34], R11 ;  /* 0x0000340b01007387 */ /* 0x000fe80000100800 */
[----:B------:R-:W-:Y:S04]  /*a7c0*/  STL [R1+0x38], R13 ;  /* 0x0000380d01007387 */ /* 0x000fe80000100800 */
[----:B------:R4:W-:Y:S04]  /*a7d0*/  STL [R1+0x3c], R15 ;  /* 0x00003c0f01007387 */ /* 0x0009e80000100800 */
[----:B------:R-:W-:Y:S04]  /*a7e0*/  STL [R1+0x40], R17 ;  /* 0x0000401101007387 */ /* 0x000fe80000100800 */
[----:B------:R-:W-:Y:S01]  /*a7f0*/  STL [R1+0x44], R19 ;  /* 0x0000441301007387 */ /* 0x000fe20000100800 */
[----:B-1----:R-:W-:Y:S01]  /*a800*/  IMAD.MOV.U32 R7, RZ, RZ, R10 ;  /* 0x000000ffff077224 */ /* 0x002fe200078e000a */
[----:B------:R-:W-:Y:S01]  /*a810*/  UMOV UR22, UR38 ;  /* 0x0000002600167c82 */ /* 0x000fe20008000000 */
[----:B------:R-:W-:Y:S01]  /*a820*/  UMOV UR23, UR39 ;  /* 0x0000002700177c82 */ /* 0x000fe20008000000 */
[----:B------:R-:W-:Y:S01]  /*a830*/  STL [R1+0x48], R21 ;  /* 0x0000481501007387 */ /* 0x000fe20000100800 */
[----:B------:R-:W-:Y:S01]  /*a840*/  IMAD.MOV.U32 R10, RZ, RZ, R16 ;  /* 0x000000ffff0a7224 */ /* 0x000fe200078e0010 */
[----:B------:R-:W-:Y:S01]  /*a850*/  HGMMA.64x128x16.F32.BF16 R24, gdesc[UR20].tnspA, R24, gsb0 ;  /* 0x21e00000141879f0 */ /* 0x000fe20008001818 */
[----:B----4-:R-:W1:Y:S01]  /*a860*/  LDC R15, c[0x0][0x238] ;  /* 0x00008e00ff0f7b82 */ /* 0x010e620000000800 */
[----:B------:R-:W-:Y:S04]  /*a870*/  STL [R1+0x4c], R23 ;  /* 0x00004c1701007387 */ /* 0x000fe80000100800 */
        /* <DEDUP_REMOVED lines=64> */
[----:B------:R-:W4:Y:S04]  /*ac80*/  LDL.LU R16, [R1+0x1d0] ;  /* 0x0001d00001107983 */ /* 0x000f280000300800 */
        /* <DEDUP_REMOVED lines=25> */
[----:B------:R-:W-:Y:S01]  /*ae20*/  STL [R1+0x1c0], R242 ;  /* 0x0001c0f201007387 */ /* 0x000fe20000100800 */
[----:B-1----:R-:W-:-:S03]  /*ae30*/  IMAD.SHL.U32 R15, R15, 0x40, RZ ;  /* 0x000000400f0f7824 */ /* 0x002fc600078e00ff */
[----:B------:R-:W-:Y:S01]  /*ae40*/  STL [R1+0x104], R243 ;  /* 0x000104f301007387 */ /* 0x000fe20000100800 */
[----:B------:R-:W-:-:S03]  /*ae50*/  IMAD.MOV.U32 R5, RZ, RZ, R6 ;  /* 0x000000ffff057224 */ /* 0x000fc600078e0006 */
[----:B------:R-:W-:Y:S01]  /*ae60*/  STL [R1+0x1c4], R244 ;  /* 0x0001c4f401007387 */ /* 0x000fe20000100800 */
[----:B------:R-:W-:-:S03]  /*ae70*/  WARPGROUP.DEPBAR.LE gsb0, 0x0 ;  /* 0x00008000000079c5 */ /* 0x000fc60000010000 */
[----:B------:R-:W-:Y:S01]  /*ae80*/  STL [R1+0x108], R245 ;  /* 0x000108f501007387 */ /* 0x000fe20000100800 */
[----:B------:R-:W-:Y:S02]  /*ae90*/  IMAD.MOV.U32 R6, RZ, RZ, R8 ;  /* 0x000000ffff067224 */ /* 0x000fe400078e0008 */
[----:B------:R-:W-:Y:S02]  /*aea0*/  IMAD.MOV.U32 R8, RZ, RZ, R12 ;  /* 0x000000ffff087224 */ /* 0x000fe400078e000c */
[----:B------:R-:W-:Y:S02]  /*aeb0*/  IMAD.MOV.U32 R9, RZ, RZ, R14 ;  /* 0x000000ffff097224 */ /* 0x000fe400078e000e */
[----:B------:R-:W-:Y:S02]  /*aec0*/  IMAD.MOV.U32 R11, RZ, RZ, R18 ;  /* 0x000000ffff0b7224 */ /* 0x000fe400078e0012 */
[----:B------:R-:W-:Y:S02]  /*aed0*/  IMAD.MOV.U32 R12, RZ, RZ, R20 ;  /* 0x000000ffff0c7224 */ /* 0x000fe400078e0014 */
[----:B------:R-:W-:-:S02]  /*aee0*/  IMAD.MOV.U32 R13, RZ, RZ, R22 ;  /* 0x000000ffff0d7224 */ /* 0x000fc400078e0016 */
[----:B------:R-:W-:Y:S02]  /*aef0*/  IMAD.MOV.U32 R14, RZ, RZ, R152 ;  /* 0x000000ffff0e7224 */ /* 0x000fe400078e0098 */
[----:B---3--:R-:W-:-:S04]  /*af00*/  IMAD.WIDE R2, R15, 0x2, R2 ;  /* 0x000000020f027825 */ /* 0x008fc800078e0202 */
[----:B--2---:R-:W-:Y:S02]  /*af10*/  VIADD R250, R250, 0xffffffc0 ;  /* 0xffffffc0fafa7836 */ /* 0x004fe40000000000 */
[----:B----4-:R-:W-:-:S05]  /*af20*/  VIADD R16, R16, 0xffffffff ;  /* 0xffffffff10107836 */ /* 0x010fca0000000000 */
[----:B------:R-:W-:Y:S01]  /*af30*/  ISETP.NE.U32.AND P0, PT, R16, RZ, PT ;  /* 0x000000ff1000720c */ /* 0x000fe20003f05070 */
[----:B------:R-:W-:Y:S04]  /*af40*/  STL [R1+0x1d0], R16 ;  /* 0x0001d01001007387 */ /* 0x000fe80000100800 */
[----:B------:R-:W-:Y:S04]  /*af50*/  STL [R1+0x1c8], R246 ;  /* 0x0001c8f601007387 */ /* 0x000fe80000100800 */
[----:B------:R-:W-:Y:S04]  /*af60*/  STL [R1+0x10c], R247 ;  /* 0x00010cf701007387 */ /* 0x000fe80000100800 */
[----:B------:R1:W-:Y:S02]  /*af70*/  STL [R1+0x1cc], R248 ;  /* 0x0001ccf801007387 */ /* 0x0003e40000100800 */
[----:B-1----:R-:W-:Y:S01]  /*af80*/  IMAD.MOV.U32 R248, RZ, RZ, R249 ;  /* 0x000000fffff87224 */ /* 0x002fe200078e00f9 */
[----:B0-----:R-:W-:Y:S06]  /*af90*/  @P0 BRA `(.L_x_1) ;  /* 0xffffffa400400947 */ /* 0x001fec000383ffff */
[----:B------:R-:W-:Y:S02]  /*afa0*/  F2FP.BF16.F32.PACK_AB R67, R67, R66 ;  /* 0x000000424343723e */ /* 0x000fe400000010ff */
[----:B------:R-:W-:Y:S02]  /*afb0*/  F2FP.BF16.F32.PACK_AB R66, R65, R64 ;  /* 0x000000404142723e */ /* 0x000fe400000010ff */
[----:B------:R-:W-:Y:S02]  /*afc0*/  F2FP.BF16.F32.PACK_AB R64, R129, R128 ;  /* 0x000000808140723e */ /* 0x000fe400000010ff */
[----:B------:R-:W-:Y:S02]  /*afd0*/  F2FP.BF16.F32.PACK_AB R87, R87, R86 ;  /* 0x000000565757723e */ /* 0x000fe400000010ff */
[----:B------:R-:W-:Y:S02]  /*afe0*/  F2FP.BF16.F32.PACK_AB R83, R83, R82 ;  /* 0x000000525353723e */ /* 0x000fe400000010ff */
[----:B------:R-:W-:-:S02]  /*aff0*/  F2FP.BF16.F32.PACK_AB R79, R79, R78 ;  /* 0x0000004e4f4f723e */ /* 0x000fc400000010ff */
        /* <DEDUP_REMOVED lines=57> */
[----:B------:R-:W-:-:S07]  /*b390*/  F2FP.BF16.F32.PACK_AB R24, R89, R88 ;  /* 0x000000585918723e */ /* 0x000fce00000010ff */
.L_x_0:
[----:B------:R-:W1:Y:S01]  /*b3a0*/  S2R R7, SR_TID.X ;  /* 0x0000000000077919 */ /* 0x000e620000002100 */
[----:B------:R-:W-:Y:S01]  /*b3b0*/  ULDC.64 UR4, c[0x0][0x228] ;  /* 0x00008a0000047ab9 */ /* 0x000fe20000000a00 */
[----:B------:R-:W2:Y:S01]  /*b3c0*/  S2R R4, SR_TID.X ;  /* 0x0000000000047919 */ /* 0x000ea20000002100 */
[----:B------:R-:W3:Y:S01]  /*b3d0*/  LDL.LU R152, [R1+0x1d4] ;  /* 0x0001d40001987983 */ /* 0x000ee20000300800 */
[C---:B-----5:R-:W-:Y:S01]  /*b3e0*/  VIADD R5, R0.reuse, 0x1 ;  /* 0x0000000100057836 */ /* 0x060fe20000000000 */
[----:B------:R-:W-:Y:S01]  /*b3f0*/  ULDC.64 UR6, c[0x0][0x220] ;  /* 0x0000880000067ab9 */ /* 0x000fe20000000a00 */
[----:B------:R-:W-:Y:S02]  /*b400*/  VIADD R6, R0, 0x2 ;  /* 0x0000000200067836 */ /* 0x000fe40000000000 */
[C---:B-1----:R-:W-:Y:S02]  /*b410*/  IMAD.SHL.U32 R2, R7.reuse, 0x10, RZ ;  /* 0x0000001007027824 */ /* 0x042fe400078e00ff */
[----:B------:R-:W-:Y:S01]  /*b420*/  IMAD.SHL.U32 R3, R7, 0x40, RZ ;  /* 0x0000004007037824 */ /* 0x000fe200078e00ff */
[----:B--2---:R-:W-:-:S02]  /*b430*/  LOP3.LUT R4, R4, 0x7f, RZ, 0xc0, !PT ;  /* 0x0000007f04047812 */ /* 0x004fc400078ec0ff */
[----:B------:R-:W-:Y:S02]  /*b440*/  LOP3.LUT R2, R2, 0xf0, RZ, 0xc0, !PT ;  /* 0x000000f002027812 */ /* 0x000fe400078ec0ff */
[----:B------:R-:W-:-:S04]  /*b450*/  LOP3.LUT R3, R3, 0x400, RZ, 0xc0, !PT ;  /* 0x0000040003037812 */ /* 0x000fc800078ec0ff */
[----:B------:R-:W-:Y:S01]  /*b460*/  IADD3 R3, R3, UR8, R2 ;  /* 0x0000000803037c10 */ /* 0x000fe2000fffe002 */
[----:B------:R-:W-:-:S05]  /*b470*/  IMAD.SHL.U32 R2, R7, 0x8, RZ ;  /* 0x0000000807027824 */ /* 0x000fca00078e00ff */
[----:B------:R-:W-:-:S05]  /*b480*/  LOP3.LUT R2, R2, 0x300, RZ, 0xc0, !PT ;  /* 0x0000030002027812 */ /* 0x000fca00078ec0ff */
[----:B------:R-:W-:Y:S01]  /*b490*/  IMAD.IADD R92, R2, 0x1, R3 ;  /* 0x00000001025c7824 */ /* 0x000fe200078e0203 */
[----:B------:R-:W-:Y:S01]  /*b4a0*/  BAR.SYNC.DEFER_BLOCKING 0x0 ;  /* 0x0000000000007b1d */ /* 0x000fe20000010000 */
[----:B------:R-:W-:-:S05]  /*b4b0*/  LEA R2, R4, UR8, 0x4 ;  /* 0x0000000804027c11 */ /* 0x000fca000f8e20ff */
[----:B------:R-:W-:Y:S02]  /*b4c0*/  STSM.16.M88.4 [R92], R24 ;  /* 0x000000185c007844 */ /* 0x000fe40000000200 */
[----:B------:R-:W-:Y:S06]  /*b4d0*/  BAR.SYNC.DEFER_BLOCKING 0x0 ;  /* 0x0000000000007b1d */ /* 0x000fec0000010000 */
[----:B------:R-:W1:Y:S02]  /*b4e0*/  LDS.128 R88, [R2] ;  /* 0x0000000002587984 */ /* 0x000e640000000c00 */
[----:B------:R-:W-:Y:S06]  /*b4f0*/  BAR.SYNC.DEFER_BLOCKING 0x0 ;  /* 0x0000000000007b1d */ /* 0x000fec0000010000 */
[----:B------:R-:W-:Y:S02]  /*b500*/  STSM.16.M88.4 [R92], R28 ;  /* 0x0000001c5c007844 */ /* 0x000fe40000000200 */
[----:B------:R-:W-:Y:S06]  /*b510*/  BAR.SYNC.DEFER_BLOCKING 0x0 ;  /* 0x0000000000007b1d */ /* 0x000fec0000010000 */
[----:B------:R-:W2:Y:S02]  /*b520*/  LDS.128 R60, [R2] ;  /* 0x00000000023c7984 */ /* 0x000ea40000000c00 */
[----:B------:R-:W-:Y:S06]  /*b530*/  BAR.SYNC.DEFER_BLOCKING 0x0 ;  /* 0x0000000000007b1d */ /* 0x000fec0000010000 */
[----:B------:R-:W-:Y:S02]  /*b540*/  STSM.16.M88.4 [R92], R32 ;  /* 0x000000205c007844 */ /* 0x000fe40000000200 */
[----:B------:R-:W-:Y:S06]  /*b550*/  BAR.SYNC.DEFER_BLOCKING 0x0 ;  /* 0x0000000000007b1d */ /* 0x000fec0000010000 */
[----:B------:R-:W4:Y:S02]  /*b560*/  LDS.128 R56, [R2] ;  /* 0x0000000002387984 */ /* 0x000f240000000c00 */
[----:B------:R-:W-:Y:S06]  /*b570*/  BAR.SYNC.DEFER_BLOCKING 0x0 ;  /* 0x0000000000007b1d */ /* 0x000fec0000010000 */
[----:B------:R-:W-:Y:S02]  /*b580*/  STSM.16.M88.4 [R92], R36 ;  /* 0x000000245c007844 */ /* 0x000fe40000000200 */
[----:B------:R-:W-:Y:S06]  /*b590*/  BAR.SYNC.DEFER_BLOCKING 0x0 ;  /* 0x0000000000007b1d */ /* 0x000fec0000010000 */
[----:B------:R-:W4:Y:S02]  /*b5a0*/  LDS.128 R52, [R2] ;  /* 0x0000000002347984 */ /* 0x000f240000000c00 */
[----:B------:R-:W-:Y:S06]  /*b5b0*/  BAR.SYNC.DEFER_BLOCKING 0x0 ;  /* 0x0000000000007b1d */ /* 0x000fec0000010000 */
[----:B------:R-:W-:Y:S02]  /*b5c0*/  STSM.16.M88.4 [R92], R40 ;  /* 0x000000285c007844 */ /* 0x000fe40000000200 */
[----:B------:R-:W-:Y:S01]  /*b5d0*/  BAR.SYNC.DEFER_BLOCKING 0x0 ;  /* 0x0000000000007b1d */ /* 0x000fe20000010000 */
[----:B---3--:R-:W-:-:S04]  /*b5e0*/  ISETP.GE.AND P0, PT, R152, UR4, PT ;  /* 0x0000000498007c0c */ /* 0x008fc8000bf06270 */
[C---:B------:R-:W-:Y:S01]  /*b5f0*/  ISETP.LT.AND P5, PT, R0.reuse, UR5, !P0 ;  /* 0x0000000500007c0c */ /* 0x040fe2000c7a1270 */
[----:B------:R-:W-:Y:S01]  /*b600*/  ULDC UR4, c[0x0][0x22c] ;  /* 0x00008b0000047ab9 */ /* 0x000fe20000000800 */
[----:B------:R-:W-:Y:S01]  /*b610*/  ULDC UR5, c[0x0][0x22c] ;  /* 0x00008b0000057ab9 */ /* 0x000fe20000000800 */
[----:B------:R-:W-:Y:S01]  /*b620*/  ISETP.LT.AND P4, PT, R5, UR4, !P0 ;  /* 0x0000000405007c0c */ /* 0x000fe2000c781270 */
[----:B------:R-:W-:Y:S01]  /*b630*/  ULDC UR4, c[0x0][0x22c] ;  /* 0x00008b0000047ab9 */ /* 0x000fe20000000800 */
[----:B------:R-:W-:Y:S01]  /*b640*/  VIADD R5, R0, 0x3 ;  /* 0x0000000300057836 */ /* 0x000fe20000000000 */
[----:B------:R-:W-:Y:S01]  /*b650*/  ISETP.LT.AND P2, PT, R6, UR4, !P0 ;  /* 0x0000000406007c0c */ /* 0x000fe2000c741270 */
[----:B------:R-:W-:-:S03]  /*b660*/  ULDC UR4, c[0x0][0x22c] ;  /* 0x00008b0000047ab9 */ /* 0x000fc60000000800 */
[----:B------:R-:W-:Y:S01]  /*b670*/  ISETP.LT.AND P1, PT, R5, UR4, !P0 ;  /* 0x0000000405007c0c */ /* 0x000fe2000c721270 */
[----:B------:R-:W-:Y:S01]  /*b680*/  VIADD R5, R0, 0x4 ;  /* 0x0000000400057836 */ /* 0x000fe20000000000 */
[----:B------:R-:W-:-:S04]  /*b690*/  ULDC UR4, c[0x0][0x22c] ;  /* 0x00008b0000047ab9 */ /* 0x000fc80000000800 */
[----:B------:R-:W-:Y:S01]  /*b6a0*/  ISETP.LT.AND P3, PT, R5, UR4, !P0 ;  /* 0x0000000405007c0c */ /* 0x000fe2000c761270 */
[----:B------:R-:W-:Y:S01]  /*b6b0*/  ULDC UR4, c[0x0][0x244] ;  /* 0x0000910000047ab9 */ /* 0x000fe20000000800 */
[----:B0-----:R-:W0:Y:S01]  /*b6c0*/  LDS.128 R16, [R2] ;  /* 0x0000000002107984 */ /* 0x001e220000000c00 */
[----:B------:R-:W-:Y:S06]  /*b6d0*/  BAR.SYNC.DEFER_BLOCKING 0x0 ;  /* 0x0000000000007b1d */ /* 0x000fec0000010000 */
[----:B------:R-:W-:Y:S02]  /*b6e0*/  STSM.16.M88.4 [R92], R44 ;  /* 0x0000002c5c007844 */ /* 0x000fe40000000200 */
[----:B------:R-:W-:Y:S06]  /*b6f0*/  BAR.SYNC.DEFER_BLOCKING 0x0 ;  /* 0x0000000000007b1d */ /* 0x000fec0000010000 */
[----:B------:R-:W3:Y:S02]  /*b700*/  LDS.128 R12, [R2] ;  /* 0x00000000020c7984 */ /* 0x000ee40000000c00 */
[----:B------:R-:W-:Y:S06]  /*b710*/  BAR.SYNC.DEFER_BLOCKING 0x0 ;  /* 0x0000000000007b1d */ /* 0x000fec0000010000 */
[----:B------:R1:W-:Y:S02]  /*b720*/  STSM.16.M88.4 [R92], R48 ;  /* 0x000000305c007844 */ /* 0x0003e40000000200 */
[----:B------:R-:W-:Y:S01]  /*b730*/  BAR.SYNC.DEFER_BLOCKING 0x0 ;  /* 0x0000000000007b1d */ /* 0x000fe20000010000 */
[----:B-1----:R-:W-:-:S05]  /*b740*/  IMAD R48, R152, UR4, RZ ;  /* 0x0000000498307c24 */ /* 0x002fca000f8e02ff */
[----:B------:R-:W-:Y:S02]  /*b750*/  ULDC UR4, c[0x0][0x248] ;  /* 0x0000920000047ab9 */ /* 0x000fe40000000800 */
[----:B------:R-:W-:Y:S01]  /*b760*/  IMAD R49, R0, UR4, RZ ;  /* 0x0000000400317c24 */ /* 0x000fe2000f8e02ff */
[----:B------:R-:W-:Y:S01]  /*b770*/  LEA R3, P6, R48, UR6, 0x1 ;  /* 0x0000000630037c11 */ /* 0x000fe2000f8c08ff */
[----:B------:R-:W-:-:S03]  /*b780*/  ULDC UR6, c[0x0][0x248] ;  /* 0x0000920000067ab9 */ /* 0x000fc60000000800 */
[----:B------:R-:W-:Y:S01]  /*b790*/  LEA.HI.X.SX32 R48, R48, UR7, 0x1, P6 ;  /* 0x0000000730307c11 */ /* 0x000fe2000b0f0eff */
[----:B------:R-:W-:Y:S01]  /*b7a0*/  ULDC UR7, c[0x0][0x22c] ;  /* 0x00008b0000077ab9 */ /* 0x000fe20000000800 */
[C---:B------:R-:W-:Y:S01]  /*b7b0*/  LEA R50, P6, R49.reuse, R3, 0x1 ;  /* 0x0000000331327211 */ /* 0x040fe200078c08ff */
[----:B------:R-:W1:Y:S03]  /*b7c0*/  LDS.128 R8, [R2] ;  /* 0x0000000002087984 */ /* 0x000e660000000c00 */
[C---:B------:R-:W-:Y:S01]  /*b7d0*/  LEA.HI.X.SX32 R51, R49.reuse, R48, 0x1, P6 ;  /* 0x0000003031337211 */ /* 0x040fe200030f0eff */
[----:B------:R-:W-:Y:S06]  /*b7e0*/  BAR.SYNC.DEFER_BLOCKING 0x0 ;  /* 0x0000000000007b1d */ /* 0x000fec0000010000 */
[----:B------:R-:W-:Y:S02]  /*b7f0*/  STSM.16.M88.4 [R92], R120 ;  /* 0x000000785c007844 */ /* 0x000fe40000000200 */
[----:B------:R-:W-:Y:S06]  /*b800*/  BAR.SYNC.DEFER_BLOCKING 0x0 ;  /* 0x0000000000007b1d */ /* 0x000fec0000010000 */
[----:B------:R-:W1:Y:S02]  /*b810*/  LDS.128 R4, [R2] ;  /* 0x0000000002047984 */ /* 0x000e640000000c00 */
        /* <DEDUP_REMOVED lines=9> */
[----:B------:R2:W-:Y:S02]  /*b8b0*/  STSM.16.M88.4 [R92], R64 ;  /* 0x000000405c007844 */ /* 0x0005e40000000200 */
[----:B------:R-:W-:Y:S01]  /*b8c0*/  BAR.SYNC.DEFER_BLOCKING 0x0 ;  /* 0x0000000000007b1d */ /* 0x000fe20000010000 */
[----:B--2---:R-:W-:-:S02]  /*b8d0*/  VIADD R65, R49, UR4 ;  /* 0x0000000431417c36 */ /* 0x004fc40008000000 */
[----:B------:R-:W-:-:S03]  /*b8e0*/  VIADD R49, R0, 0x5 ;  /* 0x0000000500317836 */ /* 0x000fc60000000000 */
[C---:B------:R-:W-:Y:S01]  /*b8f0*/  LEA R64, P6, R65.reuse, R3, 0x1 ;  /* 0x0000000341407211 */ /* 0x040fe200078c08ff */
[----:B------:R-:W2:Y:S01]  /*b900*/  LDS.128 R28, [R2] ;  /* 0x00000000021c7984 */ /* 0x000ea20000000c00 */
[----:B------:R-:W-:Y:S06]  /*b910*/  BAR.SYNC.DEFER_BLOCKING 0x0 ;  /* 0x0000000000007b1d */ /* 0x000fec0000010000 */
[----:B------:R4:W-:Y:S02]  /*b920*/  STSM.16.M88.4 [R92], R68 ;  /* 0x000000445c007844 */ /* 0x0009e40000000200 */
[----:B------:R-:W-:Y:S01]  /*b930*/  BAR.SYNC.DEFER_BLOCKING 0x0 ;  /* 0x0000000000007b1d */ /* 0x000fe20000010000 */
[C---:B----4-:R-:W-:Y:S01]  /*b940*/  VIADD R68, R65.reuse, UR4 ;  /* 0x0000000441447c36 */ /* 0x050fe20008000000 */
[----:B------:R-:W-:-:S04]  /*b950*/  LEA.HI.X.SX32 R65, R65, R48, 0x1, P6 ;  /* 0x0000003041417211 */ /* 0x000fc800030f0eff */
[----:B------:R-:W-:-:S04]  /*b960*/  LEA R66, P6, R68, R3, 0x1 ;  /* 0x0000000344427211 */ /* 0x000fc800078c08ff */
[C---:B------:R-:W-:Y:S01]  /*b970*/  LEA.HI.X.SX32 R67, R68.reuse, R48, 0x1, P6 ;  /* 0x0000003044437211 */ /* 0x040fe200030f0eff */
[----:B------:R-:W-:Y:S01]  /*b980*/  VIADD R68, R68, UR4 ;  /* 0x0000000444447c36 */ /* 0x000fe20008000000 */
[----:B------:R-:W4:Y:S03]  /*b990*/  LDS.128 R32, [R2] ;  /* 0x0000000002207984 */ /* 0x000f260000000c00 */
[----:B------:R-:W-:Y:S01]  /*b9a0*/  VIADD R69, R68, UR4 ;  /* 0x0000000444457c36 */ /* 0x000fe20008000000 */
        /* <DEDUP_REMOVED lines=15> */
[----:B------:R0:W-:Y:S01]  /*baa0*/  @P5 STG.E.U16 desc[UR16][R50.64], R88 ;  /* 0x0000005832005986 */ /* 0x0001e2000c101510 */
[----:B------:R-:W-:Y:S01]  /*bab0*/  ISETP.LT.AND P5, PT, R49, UR5, !P0 ;  /* 0x0000000531007c0c */ /* 0x000fe2000c7a1270 */
[----:B------:R-:W-:Y:S01]  /*bac0*/  VIADD R49, R0, 0x6 ;  /* 0x0000000600317836 */ /* 0x000fe20000000000 */
[----:B------:R-:W-:Y:S01]  /*bad0*/  ULDC UR5, c[0x0][0x22c] ;  /* 0x00008b0000057ab9 */ /* 0x000fe20000000800 */
[----:B0-----:R-:W-:-:S02]  /*bae0*/  PRMT R51, R88, 0x7632, R51 ;  /* 0x0000763258337816 */ /* 0x001fc40000000033 */
[----:B------:R-:W-:-:S03]  /*baf0*/  LEA R50, P6, R68, R3, 0x1 ;  /* 0x0000000344327211 */ /* 0x000fc600078c08ff */
[----:B------:R0:W-:Y:S01]  /*bb00*/  @P4 STG.E.U16 desc[UR16][R64.64], R51 ;  /* 0x0000003340004986 */ /* 0x0001e2000c101510 */
[----:B------:R-:W-:Y:S01]  /*bb10*/  ISETP.LT.AND P4, PT, R49, UR5, !P0 ;  /* 0x0000000531007c0c */ /* 0x000fe2000c781270 */
[C---:B------:R-:W-:Y:S01]  /*bb20*/  VIADD R49, R0.reuse, 0x7 ;  /* 0x0000000700317836 */ /* 0x040fe20000000000 */
[----:B------:R-:W-:Y:S01]  /*bb30*/  ULDC UR5, c[0x0][0x22c] ;  /* 0x00008b0000057ab9 */ /* 0x000fe20000000800 */
[----:B------:R3:W-:Y:S03]  /*bb40*/  @P2 STG.E.U16 desc[UR16][R66.64], R89 ;  /* 0x0000005942002986 */ /* 0x0007e6000c101510 */
[----:B------:R-:W-:Y:S01]  /*bb50*/  ISETP.LT.AND P2, PT, R49, UR5, !P0 ;  /* 0x0000000531007c0c */ /* 0x000fe2000c741270 */
[----:B------:R-:W-:Y:S01]  /*bb60*/  VIADD R49, R0, 0x8 ;  /* 0x0000000800317836 */ /* 0x000fe20000000000 */
[----:B------:R-:W-:Y:S01]  /*bb70*/  ULDC UR5, c[0x0][0x22c] ;  /* 0x00008b0000057ab9 */ /* 0x000fe20000000800 */
[----:B0-----:R-:W-:Y:S01]  /*bb80*/  LEA.HI.X.SX32 R51, R68, R48, 0x1, P6 ;  /* 0x0000003044337211 */ /* 0x001fe200030f0eff */
[C---:B------:R-:W-:Y:S01]  /*bb90*/  VIADD R68, R69.reuse, UR4 ;  /* 0x0000000445447c36 */ /* 0x040fe20008000000 */
[----:B------:R-:W-:-:S02]  /*bba0*/  LEA R64, P6, R69, R3, 0x1 ;  /* 0x0000000345407211 */ /* 0x000fc400078c08ff */
[----:B---3--:R-:W-:Y:S02]  /*bbb0*/  PRMT R67, R89, 0x7632, R67 ;  /* 0x0000763259437816 */ /* 0x008fe40000000043 */
[-C--:B------:R-:W-:Y:S02]  /*bbc0*/  LEA.HI.X.SX32 R65, R69, R48.reuse, 0x1, P6 ;  /* 0x0000003045417211 */ /* 0x080fe400030f0eff */
[----:B------:R-:W-:Y:S01]  /*bbd0*/  LEA R66, P6, R68, R3, 0x1 ;  /* 0x0000000344427211 */ /* 0x000fe200078c08ff */
        /* <DEDUP_REMOVED lines=8> */
[C---:B0-----:R-:W-:Y:S01]  /*bc60*/  LEA.HI.X.SX32 R67, R68.reuse, R48, 0x1, P6 ;  /* 0x0000003044437211 */ /* 0x041fe200030f0eff */
[----:B------:R-:W-:Y:S01]  /*bc70*/  VIADD R68, R68, UR4 ;  /* 0x0000000444447c36 */ /* 0x000fe20008000000 */
[----:B------:R-:W-:-:S03]  /*bc80*/  PRMT R51, R90, 0x7632, R51 ;  /* 0x000076325a337816 */ /* 0x000fc60000000033 */
[C---:B---3--:R-:W-:Y:S02]  /*bc90*/  VIADD R65, R68.reuse, UR4 ;  /* 0x0000000444417c36 */ /* 0x048fe40008000000 */
[----:B------:R0:W-:Y:S01]  /*bca0*/  @P5 STG.E.U16 desc[UR16][R66.64], R51 ;  /* 0x0000003342005986 */ /* 0x0001e2000c101510 */
[CC--:B------:R-:W-:Y:S02]  /*bcb0*/  LEA R50, P5, R68.reuse, R3.reuse, 0x1 ;  /* 0x0000000344327211 */ /* 0x0c0fe400078a08ff */
[CC--:B------:R-:W-:Y:S01]  /*bcc0*/  LEA R64, P6, R65.reuse, R3.reuse, 0x1 ;  /* 0x0000000341407211 */ /* 0x0c0fe200078c08ff */
[----:B0-----:R-:W-:Y:S01]  /*bcd0*/  VIADD R67, R65, UR4 ;  /* 0x0000000441437c36 */ /* 0x001fe20008000000 */
[-C--:B------:R-:W-:Y:S02]  /*bce0*/  LEA.HI.X.SX32 R51, R68, R48.reuse, 0x1, P5 ;  /* 0x0000003044337211 */ /* 0x080fe400028f0eff */
[----:B------:R-:W-:Y:S01]  /*bcf0*/  ISETP.LT.AND P5, PT, R49, UR5, !P0 ;  /* 0x0000000531007c0c */ /* 0x000fe2000c7a1270 */
[C---:B------:R-:W-:Y:S01]  /*bd00*/  VIADD R49, R0.reuse, 0xb ;  /* 0x0000000b00317836 */ /* 0x040fe20000000000 */
[-C--:B------:R-:W-:Y:S01]  /*bd10*/  LEA.HI.X.SX32 R65, R65, R48.reuse, 0x1, P6 ;  /* 0x0000003041417211 */ /* 0x080fe200030f0eff */
[C---:B------:R-:W-:Y:S01]  /*bd20*/  VIADD R68, R67.reuse, UR4 ;  /* 0x0000000443447c36 */ /* 0x040fe20008000000 */
[----:B------:R-:W-:Y:S01]  /*bd30*/  LEA R66, P6, R67, R3, 0x1 ;  /* 0x0000000343427211 */ /* 0x000fe200078c08ff */
[----:B------:R-:W-:Y:S01]  /*bd40*/  ULDC UR5, c[0x0][0x22c] ;  /* 0x00008b0000057ab9 */ /* 0x000fe20000000800 */
[----:B------:R0:W-:Y:S01]  /*bd50*/  @P4 STG.E.U16 desc[UR16][R50.64], R91 ;  /* 0x0000005b32004986 */ /* 0x0001e2000c101510 */
[----:B------:R-:W-:Y:S01]  /*bd60*/  ISETP.LT.AND P4, PT, R49, UR5, !P0 ;  /* 0x0000000531007c0c */ /* 0x000fe2000c781270 */
[----:B------:R-:W-:Y:S01]  /*bd70*/  VIADD R49, R0, 0xc ;  /* 0x0000000c00317836 */ /* 0x000fe20000000000 */
[----:B------:R-:W-:Y:S01]  /*bd80*/  LEA.HI.X.SX32 R67, R67, R48, 0x1, P6 ;  /* 0x0000003043437211 */ /* 0x000fe200030f0eff */
[----:B------:R-:W-:Y:S01]  /*bd90*/  VIADD R69, R68, UR4 ;  /* 0x0000000444457c36 */ /* 0x000fe20008000000 */
        /* <DEDUP_REMOVED lines=11> */
[----:B0-----:R-:W-:-:S02]  /*be50*/  LEA.HI.X.SX32 R51, R68, R48, 0x1, P6 ;  /* 0x0000003044337211 */ /* 0x001fc400030f0eff */
[CC--:B------:R-:W-:Y:S02]  /*be60*/  LEA R64, P6, R69.reuse, R3.reuse, 0x1 ;  /* 0x0000000345407211 */ /* 0x0c0fe400078c08ff */
[----:B---3--:R-:W-:Y:S02]  /*be70*/  PRMT R67, R60, 0x7632, R67 ;  /* 0x000076323c437816 */ /* 0x008fe40000000043 */
[C---:B------:R-:W-:Y:S01]  /*be80*/  LEA.HI.X.SX32 R65, R69.reuse, R48, 0x1, P6 ;  /* 0x0000003045417211 */ /* 0x040fe200030f0eff */
[----:B------:R-:W-:Y:S01]  /*be90*/  VIADD R69, R69, UR4 ;  /* 0x0000000445457c36 */ /* 0x000fe20008000000 */
[----:B------:R-:W-:Y:S01]  /*bea0*/  PRMT R68, R61, 0x7632, R68 ;  /* 0x000076323d447816 */ /* 0x000fe20000000044 */
[----:B------:R0:W-:Y:S01]  /*beb0*/  @P3 STG.E.U16 desc[UR16][R50.64], R67 ;  /* 0x0000004332003986 */ /* 0x0001e2000c101510 */
[----:B------:R-:W-:Y:S01]  /*bec0*/  ISETP.LT.AND P3, PT, R49, UR5, !P0 ;  /* 0x0000000531007c0c */ /* 0x000fe2000c761270 */
[C---:B------:R-:W-:Y:S01]  /*bed0*/  VIADD R60, R69.reuse, UR4 ;  /* 0x00000004453c7c36 */ /* 0x040fe20008000000 */
[----:B------:R-:W-:Y:S01]  /*bee0*/  LEA R66, P6, R69, R3, 0x1 ;  /* 0x0000000345427211 */ /* 0x000fe200078c08ff */
[----:B------:R-:W-:Y:S01]  /*bef0*/  VIADD R49, R0, 0xf ;  /* 0x0000000f00317836 */ /* 0x000fe20000000000 */
[----:B------:R3:W-:Y:S01]  /*bf00*/  @P5 STG.E.U16 desc[UR16][R64.64], R61 ;  /* 0x0000003d40005986 */ /* 0x0007e2000c101510 */
[----:B------:R-:W-:-:S03]  /*bf10*/  ULDC UR5, c[0x0][0x22c] ;  /* 0x00008b0000057ab9 */ /* 0x000fc60000000800 */
[----:B------:R-:W-:Y:S01]  /*bf20*/  ISETP.LT.AND P5, PT, R49, UR5, !P0 ;  /* 0x0000000531007c0c */ /* 0x000fe2000c7a1270 */
[----:B------:R-:W-:Y:S01]  /*bf30*/  VIADD R49, R0, 0x10 ;  /* 0x0000001000317836 */ /* 0x000fe20000000000 */
[----:B------:R-:W-:Y:S01]  /*bf40*/  ULDC UR5, c[0x0][0x22c] ;  /* 0x00008b0000057ab9 */ /* 0x000fe20000000800 */
[----:B0-----:R-:W-:Y:S02]  /*bf50*/  LEA.HI.X.SX32 R67, R69, R48, 0x1, P6 ;  /* 0x0000003045437211 */ /* 0x001fe400030f0eff */
[C---:B------:R-:W-:Y:S01]  /*bf60*/  LEA R50, P6, R60.reuse, R3, 0x1 ;  /* 0x000000033c327211 */ /* 0x040fe200078c08ff */
[----:B---3--:R-:W-:-:S03]  /*bf70*/  VIADD R64, R60, UR4 ;  /* 0x000000043c407c36 */ /* 0x008fc60008000000 */
[-C--:B------:R-:W-:Y:S01]  /*bf80*/  LEA.HI.X.SX32 R51, R60, R48.reuse, 0x1, P6 ;  /* 0x000000303c337211 */ /* 0x080fe200030f0eff */
[----:B------:R0:W-:Y:S01]  /*bf90*/  @P4 STG.E.U16 desc[UR16][R66.64], R68 ;  /* 0x0000004442004986 */ /* 0x0001e2000c101510 */
[----:B------:R-:W-:Y:S01]  /*bfa0*/  ISETP.LT.AND P4, PT, R49, UR5, !P0 ;  /* 0x0000000531007c0c */ /* 0x000fe2000c781270 */
[C---:B------:R-:W-:Y:S01]  /*bfb0*/  VIADD R65, R64.reuse, UR4 ;  /* 0x0000000440417c36 */ /* 0x040fe20008000000 */
[----:B------:R-:W-:Y:S01]  /*bfc0*/  LEA R60, P6, R64, R3, 0x1 ;  /* 0x00000003403c7211 */ /* 0x000fe200078c08ff */
[----:B------:R-:W-:Y:S01]  /*bfd0*/  VIADD R49, R0, 0x11 ;  /* 0x0000001100317836 */ /* 0x000fe20000000000 */
[----:B------:R3:W-:Y:S01]  /*bfe0*/  @P2 STG.E.U16 desc[UR16][R50.64], R62 ;  /* 0x0000003e32002986 */ /* 0x0007e2000c101510 */
[----:B------:R-:W-:Y:S01]  /*bff0*/  ULDC UR5, c[0x0][0x22c] ;  /* 0x00008b0000057ab9 */ /* 0x000fe20000000800 */
[----:B------:R-:W-:Y:S02]  /*c000*/  LEA.HI.X.SX32 R61, R64, R48, 0x1, P6 ;  /* 0x00000030403d7211 */ /* 0x000fe400030f0eff */
[----:B------:R-:W-:Y:S01]  /*c010*/  ISETP.LT.AND P2, PT, R49, UR5, !P0 ;  /* 0x0000000531007c0c */ /* 0x000fe2000c741270 */
[----:B------:R-:W-:Y:S01]  /*c020*/  VIADD R49, R0, 0x12 ;  /* 0x0000001200317836 */ /* 0x000fe20000000000 */
[----:B------:R-:W-:Y:S01]  /*c030*/  ULDC UR5, c[0x0][0x22c] ;  /* 0x00008b0000057ab9 */ /* 0x000fe20000000800 */
[----:B0-----:R-:W-:Y:S01]  /*c040*/  PRMT R67, R62, 0x7632, R67 ;  /* 0x000076323e437816 */ /* 0x001fe20000000043 */
[----:B---3--:R-:W-:-:S04]  /*c050*/  VIADD R51, R65, UR4 ;  /* 0x0000000441337c36 */ /* 0x008fc80008000000 */
[----:B------:R0:W-:Y:S01]  /*c060*/  @P1 STG.E.U16 desc[UR16][R60.64], R67 ;  /* 0x000000433c001986 */ /* 0x0001e2000c101510 */
[-C--:B------:R-:W-:Y:S02]  /*c070*/  LEA R64, P1, R65, R3.reuse, 0x1 ;  /* 0x0000000341407211 */ /* 0x080fe400078208ff */
[----:B------:R-:W-:Y:S02]  /*c080*/  LEA R50, P6, R51, R3, 0x1 ;  /* 0x0000000333327211 */ /* 0x000fe400078c08ff */
[-C--:B------:R-:W-:Y:S02]  /*c090*/  LEA.HI.X.SX32 R65, R65, R48.reuse, 0x1, P1 ;  /* 0x0000003041417211 */ /* 0x080fe400008f0eff */
[----:B------:R-:W-:Y:S01]  /*c0a0*/  ISETP.LT.AND P1, PT, R49, UR5, !P0 ;  /* 0x0000000531007c0c */ /* 0x000fe2000c721270 */
[----:B------:R-:W-:Y:S01]  /*c0b0*/  VIADD R49, R0, 0x13 ;  /* 0x0000001300317836 */ /* 0x000fe20000000000 */
[----:B------:R-:W-:Y:S01]  /*c0c0*/  ULDC UR5, c[0x0][0x22c] ;  /* 0x00008b0000057ab9 */ /* 0x000fe20000000800 */
[----:B------:R3:W-:Y:S01]  /*c0d0*/  @P3 STG.E.U16 desc[UR16][R64.64], R63 ;  /* 0x0000003f40003986 */ /* 0x0007e2000c101510 */
[C---:B0-----:R-:W-:Y:S01]  /*c0e0*/  VIADD R61, R51.reuse, UR4 ;  /* 0x00000004333d7c36 */ /* 0x041fe20008000000 */
[----:B------:R-:W-:-:S02]  /*c0f0*/  LEA.HI.X.SX32 R51, R51, R48, 0x1, P6 ;  /* 0x0000003033337211 */ /* 0x000fc400030f0eff */
[----:B------:R-:W-:Y:S01]  /*c100*/  ISETP.LT.AND P3, PT, R49, UR5, !P0 ;  /* 0x0000000531007c0c */ /* 0x000fe2000c761270 */
[C---:B------:R-:W-:Y:S01]  /*c110*/  VIADD R66, R61.reuse, UR4 ;  /* 0x000000043d427c36 */ /* 0x040fe20008000000 */
[CC--:B------:R-:W-:Y:S01]  /*c120*/  LEA R60, P6, R61.reuse, R3.reuse, 0x1 ;  /* 0x000000033d3c7211 */ /* 0x0c0fe200078c08ff */
[----:B------:R-:W-:Y:S01]  /*c130*/  VIADD R49, R0, 0x14 ;  /* 0x0000001400317836 */ /* 0x000fe20000000000 */
[----:B------:R-:W-:Y:S02]  /*c140*/  ULDC UR5, c[0x0][0x22c] ;  /* 0x00008b0000057ab9 */ /* 0x000fe40000000800 */
[----:B------:R-:W-:Y:S02]  /*c150*/  LEA.HI.X.SX32 R61, R61, R48, 0x1, P6 ;  /* 0x000000303d3d7211 */ /* 0x000fe400030f0eff */
[----:B---3--:R-:W-:Y:S01]  /*c160*/  PRMT R65, R63, 0x7632, R65 ;  /* 0x000076323f417816 */ /* 0x008fe20000000041 */
[C---:B------:R-:W-:Y:S01]  /*c170*/  VIADD R64, R66.reuse, UR4 ;  /* 0x0000000442407c36 */ /* 0x040fe20008000000 */
[----:B------:R-:W-:-:S03]  /*c180*/  LEA R62, P6, R66, R3, 0x1 ;  /* 0x00000003423e7211 */ /* 0x000fc600078c08ff */
[----:B------:R0:W-:Y:S01]  /*c190*/  @P5 STG.E.U16 desc[UR16][R50.64], R65 ;  /* 0x0000004132005986 */ /* 0x0001e2000c101510 */
[----:B------:R-:W-:Y:S02]  /*c1a0*/  LEA.HI.X.SX32 R63, R66, R48, 0x1, P6 ;  /* 0x00000030423f7211 */ /* 0x000fe400030f0eff */
[----:B------:R-:W-:Y:S01]  /*c1b0*/  ISETP.LT.AND P5, PT, R49, UR5, !P0 ;  /* 0x0000000531007c0c */ /* 0x000fe2000c7a1270 */
[C---:B------:R-:W-:Y:S01]  /*c1c0*/  VIADD R49, R0.reuse, 0x15 ;  /* 0x0000001500317836 */ /* 0x040fe20000000000 */
[----:B------:R-:W-:Y:S01]  /*c1d0*/  ULDC UR5, c[0x0][0x22c] ;  /* 0x00008b0000057ab9 */ /* 0x000fe20000000800 */
[----:B------:R3:W-:Y:S03]  /*c1e0*/  @P4 STG.E.U16 desc[UR16][R60.64], R56 ;  /* 0x000000383c004986 */ /* 0x0007e6000c101510 */
[----:B------:R-:W-:Y:S01]  /*c1f0*/  ISETP.LT.AND P4, PT, R49, UR5, !P0 ;  /* 0x0000000531007c0c */ /* 0x000fe2000c781270 */
[----:B------:R-:W-:Y:S01]  /*c200*/  VIADD R49, R0, 0x16 ;  /* 0x0000001600317836 */ /* 0x000fe20000000000 */
[----:B------:R-:W-:Y:S01]  /*c210*/  ULDC UR5, c[0x0][0x22c] ;  /* 0x00008b0000057ab9 */ /* 0x000fe20000000800 */
[----:B0-----:R-:W-:-:S04]  /*c220*/  LEA R50, P6, R64, R3, 0x1 ;  /* 0x0000000340327211 */ /* 0x001fc800078c08ff */
[C---:B------:R-:W-:Y:S01]  /*c230*/  LEA.HI.X.SX32 R51, R64.reuse, R48, 0x1, P6 ;  /* 0x0000003040337211 */ /* 0x040fe200030f0eff */
[----:B------:R-:W-:Y:S01]  /*c240*/  VIADD R64, R64, UR4 ;  /* 0x0000000440407c36 */ /* 0x000fe20008000000 */
[----:B---3--:R-:W-:-:S03]  /*c250*/  PRMT R61, R56, 0x7632, R61 ;  /* 0x00007632383d7816 */ /* 0x008fc6000000003d */
[C---:B------:R-:W-:Y:S01]  /*c260*/  VIADD R56, R64.reuse, UR4 ;  /* 0x0000000440387c36 */ /* 0x040fe20008000000 */
        /* <DEDUP_REMOVED lines=10> */
[C---:B------:R-:W-:Y:S02]  /*c310*/  LEA R62, P6, R56.reuse, R3, 0x1 ;  /* 0x00000003383e7211 */ /* 0x040fe400078c08ff */
[----:B---3--:R-:W-:Y:S01]  /*c320*/  PRMT R51, R57, 0x7632, R51 ;  /* 0x0000763239337816 */ /* 0x008fe20000000033 */
[C---:B------:R-:W-:Y:S01]  /*c330*/  VIADD R57, R56.reuse, UR4 ;  /* 0x0000000438397c36 */ /* 0x040fe20008000000 */
[----:B------:R-:W-:-:S03]  /*c340*/  LEA.HI.X.SX32 R63, R56, R48, 0x1, P6 ;  /* 0x00000030383f7211 */ /* 0x000fc600030f0eff */
[----:B------:R0:W-:Y:S01]  /*c350*/  @P3 STG.E.U16 desc[UR16][R60.64], R51 ;  /* 0x000000333c003986 */ /* 0x0001e2000c101510 */
[----:B------:R-:W-:Y:S02]  /*c360*/  LEA R50, P6, R57, R3, 0x1 ;  /* 0x0000000339327211 */ /* 0x000fe400078c08ff */
[----:B------:R-:W-:Y:S01]  /*c370*/  ISETP.LT.AND P3, PT, R49, UR5, !P0 ;  /* 0x0000000531007c0c */ /* 0x000fe2000c761270 */
[----:B------:R-:W-:Y:S01]  /*c380*/  VIADD R49, R0, 0x19 ;  /* 0x0000001900317836 */ /* 0x000fe20000000000 */
[----:B------:R3:W-:Y:S01]  /*c390*/  @P5 STG.E.U16 desc[UR16][R62.64], R58 ;  /* 0x0000003a3e005986 */ /* 0x0007e2000c101510 */
[----:B------:R-:W-:-:S03]  /*c3a0*/  ULDC UR5, c[0x0][0x22c] ;  /* 0x00008b0000057ab9 */ /* 0x000fc60000000800 */
        /* <DEDUP_REMOVED lines=21> */
[----:B------:R-:W-:Y:S01]  /*c500*/  ULDC UR5, c[0x0][0x22c] ;  /* 0x00008b0000057ab9 */ /* 0x000fe20000000800 */
[C---:B------:R-:W-:Y:S01]  /*c510*/  VIADD R62, R58.reuse, UR4 ;  /* 0x000000043a3e7c36 */ /* 0x040fe20008000000 */
[----:B------:R-:W-:Y:S02]  /*c520*/  LEA.HI.X.SX32 R51, R51, R48, 0x1, P6 ;  /* 0x0000003033337211 */ /* 0x000fe400030f0eff */
[----:B---3--:R-:W-:Y:S02]  /*c530*/  PRMT R57, R59, 0x7632, R57 ;  /* 0x000076323b397816 */ /* 0x008fe40000000039 */
        /* <DEDUP_REMOVED lines=10> */
[-C--:B------:R-:W-:Y:S02]  /*c5e0*/  LEA R58, P6, R62, R3.reuse, 0x1 ;  /* 0x000000033e3a7211 */ /* 0x080fe400078c08ff */
[----:B---3--:R-:W-:Y:S02]  /*c5f0*/  PRMT R51, R52, 0x7632, R51 ;  /* 0x0000763234337816 */ /* 0x008fe40000000033 */
[C---:B------:R-:W-:Y:S01]  /*c600*/  LEA.HI.X.SX32 R59, R62.reuse, R48, 0x1, P6 ;  /* 0x000000303e3b7211 */ /* 0x040fe200030f0eff */
[----:B------:R-:W-:Y:S02]  /*c610*/  VIADD R62, R62, UR4 ;  /* 0x000000043e3e7c36 */ /* 0x000fe40008000000 */
        /* <DEDUP_REMOVED lines=10> */
[-C--:B0-----:R-:W-:Y:S02]  /*c6c0*/  LEA.HI.X.SX32 R51, R62, R48.reuse, 0x1, P6 ;  /* 0x000000303e337211 */ /* 0x081fe400030f0eff */
[CC--:B------:R-:W-:Y:S01]  /*c6d0*/  LEA R56, P6, R52.reuse, R3.reuse, 0x1 ;  /* 0x0000000334387211 */ /* 0x0c0fe200078c08ff */
[C---:B---3--:R-:W-:Y:S01]  /*c6e0*/  VIADD R58, R52.reuse, UR4 ;  /* 0x00000004343a7c36 */ /* 0x048fe20008000000 */
[----:B------:R-:W-:Y:S02]  /*c6f0*/  PRMT R59, R53, 0x7632, R59 ;  /* 0x00007632353b7816 */ /* 0x000fe4000000003b */
[-C--:B------:R-:W-:Y:S02]  /*c700*/  LEA.HI.X.SX32 R57, R52, R48.reuse, 0x1, P6 ;  /* 0x0000003034397211 */ /* 0x080fe400030f0eff */
[----:B------:R-:W-:Y:S01]  /*c710*/  LEA R52, P6, R58, R3, 0x1 ;  /* 0x000000033a347211 */ /* 0x000fe200078c08ff */
[----:B------:R0:W-:Y:S01]  /*c720*/  @P2 STG.E.U16 desc[UR16][R50.64], R59 ;  /* 0x0000003b32002986 */ /* 0x0001e2000c101510 */
[----:B------:R-:W-:Y:S01]  /*c730*/  ISETP.LT.AND P2, PT, R49, UR5, !P0 ;  /* 0x0000000531007c0c */ /* 0x000fe2000c741270 */
[----:B------:R-:W-:Y:S01]  /*c740*/  VIADD R49, R0, 0x21 ;  /* 0x0000002100317836 */ /* 0x000fe20000000000 */
[C---:B------:R-:W-:Y:S01]  /*c750*/  LEA.HI.X.SX32 R53, R58.reuse, R48, 0x1, P6 ;  /* 0x000000303a357211 */ /* 0x040fe200030f0eff */
[----:B------:R-:W-:Y:S01]  /*c760*/  VIADD R58, R58, UR4 ;  /* 0x000000043a3a7c36 */ /* 0x000fe20008000000 */
[----:B------:R-:W-:Y:S01]  /*c770*/  ULDC UR5, c[0x0][0x22c] ;  /* 0x00008b0000057ab9 */ /* 0x000fe20000000800 */
[----:B------:R3:W-:Y:S01]  /*c780*/  @P1 STG.E.U16 desc[UR16][R56.64], R54 ;  /* 0x0000003638001986 */ /* 0x0007e2000c101510 */
[----:B------:R-:W-:Y:S01]  /*c790*/  ISETP.LT.AND P1, PT, R49, UR5, !P0 ;  /* 0x0000000531007c0c */ /* 0x000fe2000c721270 */
[----:B------:R-:W-:Y:S01]  /*c7a0*/  VIADD R49, R0, 0x22 ;  /* 0x0000002200317836 */ /* 0x000fe20000000000 */
[----:B------:R-:W-:Y:S01]  /*c7b0*/  ULDC UR5, c[0x0][0x22c] ;  /* 0x00008b0000057ab9 */ /* 0x000fe20000000800 */
[----:B0-----:R-:W-:-:S05]  /*c7c0*/  PRMT R51, R54, 0x7632, R51 ;  /* 0x0000763236337816 */ /* 0x001fca0000000033 */
[----:B------:R0:W-:Y:S01]  /*c7d0*/  @P3 STG.E.U16 desc[UR16][R52.64], R51 ;  /* 0x0000003334003986 */ /* 0x0001e2000c101510 */
[C---:B---3--:R-:W-:Y:S01]  /*c7e0*/  VIADD R54, R58.reuse, UR4 ;  /* 0x000000043a367c36 */ /* 0x048fe20008000000 */
[----:B------:R-:W-:-:S04]  /*c7f0*/  LEA R50, P3, R58, R3, 0x1 ;  /* 0x000000033a327211 */ /* 0x000fc800078608ff */
[----:B------:R-:W-:-:S04]  /*c800*/  LEA R56, P6, R54, R3, 0x1 ;  /* 0x0000000336387211 */ /* 0x000fc800078c08ff */
[-C--:B------:R-:W-:Y:S02]  /*c810*/  LEA.HI.X.SX32 R57, R54, R48.reuse, 0x1, P6 ;  /* 0x0000003036397211 */ /* 0x080fe400030f0eff */
[-C--:B0-----:R-:W-:Y:S01]  /*c820*/  LEA.HI.X.SX32 R51, R58, R48.reuse, 0x1, P3 ;  /* 0x000000303a337211 */ /* 0x081fe200018f0eff */
[----:B------:R-:W-:Y:S01]  /*c830*/  VIADD R53, R54, UR4 ;  /* 0x0000000436357c36 */ /* 0x000fe20008000000 */
[----:B------:R-:W-:Y:S01]  /*c840*/  ISETP.LT.AND P3, PT, R49, UR5, !P0 ;  /* 0x0000000531007c0c */ /* 0x000fe2000c761270 */
[C---:B------:R-:W-:Y:S01]  /*c850*/  VIADD R49, R0.reuse, 0x23 ;  /* 0x0000002300317836 */ /* 0x040fe20000000000 */
[----:B------:R-:W-:Y:S01]  /*c860*/  ULDC UR5, c[0x0][0x22c] ;  /* 0x00008b0000057ab9 */ /* 0x000fe20000000800 */
[C---:B------:R-:W-:Y:S01]  /*c870*/  VIADD R54, R53.reuse, UR4 ;  /* 0x0000000435367c36 */ /* 0x040fe20008000000 */
[----:B------:R-:W-:Y:S01]  /*c880*/  LEA R52, P6, R53, R3, 0x1 ;  /* 0x0000000335347211 */ /* 0x000fe200078c08ff */
        /* <DEDUP_REMOVED lines=18> */
[----:B---3--:R-:W-:Y:S01]  /*c9b0*/  PRMT R53, R16, 0x7632, R53 ;  /* 0x0000763210357816 */ /* 0x008fe20000000035 */
[----:B------:R-:W-:Y:S01]  /*c9c0*/  VIADD R16, R0, 0x27 ;  /* 0x0000002700107836 */ /* 0x000fe20000000000 */
[CC--:B------:R-:W-:Y:S01]  /*c9d0*/  LEA.HI.X.SX32 R55, R58.reuse, R48.reuse, 0x1, P6 ;  /* 0x000000303a377211 */ /* 0x0c0fe200030f0eff */
[----:B------:R-:W-:Y:S02]  /*c9e0*/  VIADD R58, R58, UR4 ;  /* 0x000000043a3a7c36 */ /* 0x000fe40008000000 */
[----:B------:R0:W-:Y:S01]  /*c9f0*/  @P1 STG.E.U16 desc[UR16][R50.64], R53 ;  /* 0x0000003532001986 */ /* 0x0001e2000c101510 */
[----:B------:R-:W-:Y:S01]  /*ca00*/  ISETP.LT.AND P1, PT, R49, UR5, !P0 ;  /* 0x0000000531007c0c */ /* 0x000fe2000c721270 */
[C---:B------:R-:W-:Y:S01]  /*ca10*/  VIADD R49, R58.reuse, UR4 ;  /* 0x000000043a317c36 */ /* 0x040fe20008000000 */
[----:B------:R-:W-:Y:S01]  /*ca20*/  LEA R52, P6, R58, R3, 0x1 ;  /* 0x000000033a347211 */ /* 0x000fe200078c08ff */
[----:B------:R-:W-:Y:S01]  /*ca30*/  ULDC UR5, c[0x0][0x22c] ;  /* 0x00008b0000057ab9 */ /* 0x000fe20000000800 */
[----:B------:R3:W-:Y:S01]  /*ca40*/  @P3 STG.E.U16 desc[UR16][R54.64], R17 ;  /* 0x0000001136003986 */ /* 0x0007e2000c101510 */
[----:B------:R-:W-:Y:S01]  /*ca50*/  ISETP.LT.AND P3, PT, R16, UR5, !P0 ;  /* 0x0000000510007c0c */ /* 0x000fe2000c761270 */
[----:B------:R-:W-:Y:S01]  /*ca60*/  VIADD R16, R0, 0x28 ;  /* 0x0000002800107836 */ /* 0x000fe20000000000 */
[----:B------:R-:W-:Y:S01]  /*ca70*/  ULDC UR5, c[0x0][0x22c] ;  /* 0x00008b0000057ab9 */ /* 0x000fe20000000800 */
[----:B0-----:R-:W-:-:S02]  /*ca80*/  LEA.HI.X.SX32 R53, R58, R48, 0x1, P6 ;  /* 0x000000303a357211 */ /* 0x001fc400030f0eff */
[-C--:B------:R-:W-:Y:S02]  /*ca90*/  LEA R50, P6, R49, R3.reuse, 0x1 ;  /* 0x0000000331327211 */ /* 0x080fe400078c08ff */
[----:B---3--:R-:W-:Y:S01]  /*caa0*/  PRMT R55, R17, 0x7632, R55 ;  /* 0x0000763211377816 */ /* 0x008fe20000000037 */
[C---:B------:R-:W-:Y:S01]  /*cab0*/  VIADD R54, R49.reuse, UR4 ;  /* 0x0000000431367c36 */ /* 0x040fe20008000000 */
[-C--:B------:R-:W-:Y:S01]  /*cac0*/  LEA.HI.X.SX32 R51, R49, R48.reuse, 0x1, P6 ;  /* 0x0000003031337211 */ /* 0x080fe200030f0eff */
[----:B------:R-:W-:Y:S02]  /*cad0*/  VIADD R49, R0, 0x29 ;  /* 0x0000002900317836 */ /* 0x000fe40000000000 */
[----:B------:R0:W-:Y:S01]  /*cae0*/  @P5 STG.E.U16 desc[UR16][R52.64], R55 ;  /* 0x0000003734005986 */ /* 0x0001e2000c101510 */
[----:B------:R-:W-:Y:S01]  /*caf0*/  ISETP.LT.AND P5, PT, R16, UR5, !P0 ;  /* 0x0000000510007c0c */ /* 0x000fe2000c7a1270 */
[----:B------:R-:W-:Y:S01]  /*cb00*/  ULDC UR5, c[0x0][0x22c] ;  /* 0x00008b0000057ab9 */ /* 0x000fe20000000800 */
[----:B------:R-:W-:Y:S01]  /*cb10*/  LEA R16, P6, R54, R3, 0x1 ;  /* 0x0000000336107211 */ /* 0x000fe200078c08ff */
[----:B------:R3:W-:Y:S01]  /*cb20*/  @P4 STG.E.U16 desc[UR16][R50.64], R18 ;  /* 0x0000001232004986 */ /* 0x0007e2000c101510 */
[----:B------:R-:W-:Y:S01]  /*cb30*/  ISETP.LT.AND P4, PT, R49, UR5, !P0 ;  /* 0x0000000531007c0c */ /* 0x000fe2000c781270 */
[----:B------:R-:W-:Y:S01]  /*cb40*/  VIADD R49, R0, 0x2a ;  /* 0x0000002a00317836 */ /* 0x000fe20000000000 */
[C---:B------:R-:W-:Y:S01]  /*cb50*/  LEA.HI.X.SX32 R17, R54.reuse, R48, 0x1, P6 ;  /* 0x0000003036117211 */ /* 0x040fe200030f0eff */
[----:B------:R-:W-:Y:S01]  /*cb60*/  VIADD R54, R54, UR4 ;  /* 0x0000000436367c36 */ /* 0x000fe20008000000 */
[----:B------:R-:W-:Y:S01]  /*cb70*/  ULDC UR5, c[0x0][0x22c] ;  /* 0x00008b0000057ab9 */ /* 0x000fe20000000800 */
[----:B0-----:R-:W-:-:S02]  /*cb80*/  PRMT R53, R18, 0x7632, R53 ;  /* 0x0000763212357816 */ /* 0x001fc40000000035 */
[----:B---3--:R-:W-:-:S03]  /*cb90*/  VIADD R51, R54, UR4 ;  /* 0x0000000436337c36 */ /* 0x008fc60008000000 */
[----:B------:R0:W-:Y:S01]  /*cba0*/  @P2 STG.E.U16 desc[UR16][R16.64], R53 ;  /* 0x0000003510002986 */ /* 0x0001e2000c101510 */
[-C--:B------:R-:W-:Y:S01]  /*cbb0*/  LEA R52, P2, R54, R3.reuse, 0x1 ;  /* 0x0000000336347211 */ /* 0x080fe200078408ff */
[----:B------:R-:W-:Y:S01]  /*cbc0*/  VIADD R18, R0, 0x2b ;  /* 0x0000002b00127836 */ /* 0x000fe20000000000 */
[----:B------:R-:W-:Y:S02]  /*cbd0*/  LEA R50, P6, R51, R3, 0x1 ;  /* 0x0000000333327211 */ /* 0x000fe400078c08ff */
[-C--:B0-----:R-:W-:Y:S01]  /*cbe0*/  LEA.HI.X.SX32 R53, R54, R48.reuse, 0x1, P2 ;  /* 0x0000003036357211 */ /* 0x081fe200010f0eff */
[----:B------:R-:W-:Y:S01]  /*cbf0*/  VIADD R17, R0, 0x2c ;  /* 0x0000002c00117836 */ /* 0x000fe20000000000 */
[----:B------:R-:W-:Y:S01]  /*cc00*/  ISETP.LT.AND P2, PT, R49, UR5, !P0 ;  /* 0x0000000531007c0c */ /* 0x000fe2000c741270 */
[----:B------:R-:W-:Y:S02]  /*cc10*/  ULDC UR5, c[0x0][0x22c] ;  /* 0x00008b0000057ab9 */ /* 0x000fe40000000800 */
[----:B------:R0:W-:Y:S01]  /*cc20*/  @P1 STG.E.U16 desc[UR16][R52.64], R19 ;  /* 0x0000001334001986 */ /* 0x0001e2000c101510 */
[----:B------:R-:W-:Y:S01]  /*cc30*/  ISETP.LT.AND P1, PT, R18, UR5, !P0 ;  /* 0x0000000512007c0c */ /* 0x000fe2000c721270 */
[C---:B------:R-:W-:Y:S01]  /*cc40*/  VIADD R18, R51.reuse, UR4 ;  /* 0x0000000433127c36 */ /* 0x040fe20008000000 */
[----:B------:R-:W-:Y:S01]  /*cc50*/  LEA.HI.X.SX32 R51, R51, R48, 0x1, P6 ;  /* 0x0000003033337211 */ /* 0x000fe200030f0eff */
[----:B------:R-:W-:-:S02]  /*cc60*/  ULDC UR5, c[0x0][0x22c] ;  /* 0x00008b0000057ab9 */ /* 0x000fc40000000800 */
[C---:B------:R-:W-:Y:S01]  /*cc70*/  VIADD R49, R18.reuse, UR4 ;  /* 0x0000000412317c36 */ /* 0x040fe20008000000 */
[----:B------:R-:W-:Y:S02]  /*cc80*/  LEA R16, P6, R18, R3, 0x1 ;  /* 0x0000000312107211 */ /* 0x000fe400078c08ff */
[----:B0-----:R-:W-:Y:S01]  /*cc90*/  PRMT R53, R19, 0x7632, R53 ;  /* 0x0000763213357816 */ /* 0x001fe20000000035 */
[----:B------:R-:W-:Y:S02]  /*cca0*/  VIADD R19, R0, 0x2d ;  /* 0x0000002d00137836 */ /* 0x000fe40000000000 */
[----:B------:R-:W-:Y:S02]  /*ccb0*/  VIADD R52, R49, UR4 ;  /* 0x0000000431347c36 */ /* 0x000fe40008000000 */
[----:B------:R0:W-:Y:S01]  /*ccc0*/  @P3 STG.E.U16 desc[UR16][R50.64], R53 ;  /* 0x0000003532003986 */ /* 0x0001e2000c101510 */
[----:B------:R-:W-:Y:S01]  /*ccd0*/  ISETP.LT.AND P3, PT, R17, UR5, !P0 ;  /* 0x0000000511007c0c */ /* 0x000fe2000c761270 */
[----:B------:R-:W-:Y:S01]  /*cce0*/  ULDC UR5, c[0x0][0x22c] ;  /* 0x00008b0000057ab9 */ /* 0x000fe20000000800 */
[----:B------:R-:W-:-:S02]  /*ccf0*/  LEA.HI.X.SX32 R17, R18, R48, 0x1, P6 ;  /* 0x0000003012117211 */ /* 0x000fc400030f0eff */
[----:B------:R-:W-:-:S03]  /*cd00*/  LEA R18, P6, R49, R3, 0x1 ;  /* 0x0000000331127211 */ /* 0x000fc600078c08ff */
[----:B------:R3:W-:Y:S01]  /*cd10*/  @P5 STG.E.U16 desc[UR16][R16.64], R12 ;  /* 0x0000000c10005986 */ /* 0x0007e2000c101510 */
[----:B------:R-:W-:Y:S01]  /*cd20*/  ISETP.LT.AND P5, PT, R19, UR5, !P0 ;  /* 0x0000000513007c0c */ /* 0x000fe2000c7a1270 */
[----:B------:R-:W-:Y:S01]  /*cd30*/  ULDC UR5, c[0x0][0x22c] ;  /* 0x00008b0000057ab9 */ /* 0x000fe20000000800 */
[----:B------:R-:W-:Y:S01]  /*cd40*/  LEA.HI.X.SX32 R19, R49, R48, 0x1, P6 ;  /* 0x0000003031137211 */ /* 0x000fe200030f0eff */
[----:B------:R-:W-:Y:S01]  /*cd50*/  VIADD R49, R0, 0x2e ;  /* 0x0000002e00317836 */ /* 0x000fe20000000000 */
[----:B0-----:R-:W-:-:S04]  /*cd60*/  LEA R50, P6, R52, R3, 0x1 ;  /* 0x0000000334327211 */ /* 0x001fc800078c08ff */
[C---:B------:R-:W-:Y:S01]  /*cd70*/  LEA.HI.X.SX32 R51, R52.reuse, R48, 0x1, P6 ;  /* 0x0000003034337211 */ /* 0x040fe200030f0eff */
[----:B------:R-:W-:Y:S01]  /*cd80*/  VIADD R52, R52, UR4 ;  /* 0x0000000434347c36 */ /* 0x000fe20008000000 */
[----:B---3--:R-:W-:Y:S01]  /*cd90*/  PRMT R17, R12, 0x7632, R17 ;  /* 0x000076320c117816 */ /* 0x008fe20000000011 */
[----:B------:R-:W-:-:S03]  /*cda0*/  VIADD R12, R0, 0x2f ;  /* 0x0000002f000c7836 */ /* 0x000fc60000000000 */
[CC--:B------:R-:W-:Y:S01]  /*cdb0*/  LEA R16, P6, R52.reuse, R3.reuse, 0x1 ;  /* 0x0000000334107211 */ /* 0x0c0fe200078c08ff */
[----:B------:R0:W-:Y:S01]  /*cdc0*/  @P4 STG.E.U16 desc[UR16][R18.64], R17 ;  /* 0x0000001112004986 */ /* 0x0001e2000c101510 */
[----:B------:R-:W-:Y:S01]  /*cdd0*/  ISETP.LT.AND P4, PT, R49, UR5, !P0 ;  /* 0x0000000531007c0c */ /* 0x000fe2000c781270 */
[----:B------:R-:W-:Y:S01]  /*cde0*/  VIADD R49, R52, UR4 ;  /* 0x0000000434317c36 */ /* 0x000fe20008000000 */
[----:B------:R-:W-:Y:S01]  /*cdf0*/  ULDC UR5, c[0x0][0x22c] ;  /* 0x00008b0000057ab9 */ /* 0x000fe20000000800 */
[----:B------:R3:W-:Y:S01]  /*ce00*/  @P2 STG.E.U16 desc[UR16][R50.64], R13 ;  /* 0x0000000d32002986 */ /* 0x0007e2000c101510 */
[----:B------:R-:W-:Y:S01]  /*ce10*/  ISETP.LT.AND P2, PT, R12, UR5, !P0 ;  /* 0x000000050c007c0c */ /* 0x000fe2000c741270 */
[----:B------:R-:W-:Y:S01]  /*ce20*/  VIADD R12, R0, 0x30 ;  /* 0x00000030000c7836 */ /* 0x000fe20000000000 */
[----:B------:R-:W-:Y:S01]  /*ce30*/  ULDC UR5, c[0x0][0x22c] ;  /* 0x00008b0000057ab9 */ /* 0x000fe20000000800 */
[----:B0-----:R-:W-:Y:S02]  /*ce40*/  LEA.HI.X.SX32 R17, R52, R48, 0x1, P6 ;  /* 0x0000003034117211 */ /* 0x001fe400030f0eff */
[----:B------:R-:W-:-:S02]  /*ce50*/  LEA R18, P6, R49, R3, 0x1 ;  /* 0x0000000331127211 */ /* 0x000fc400078c08ff */
        /* <DEDUP_REMOVED lines=30> */
[----:B------:R-:W-:-:S03]  /*d040*/  LEA R12, P6, R14, R3, 0x1 ;  /* 0x000000030e0c7211 */ /* 0x000fc600078c08ff */
[----:B------:R-:W-:Y:S01]  /*d050*/  VIADD R50, R49, UR4 ;  /* 0x0000000431327c36 */ /* 0x000fe20008000000 */
[----:B0-----:R-:W-:Y:S01]  /*d060*/  PRMT R17, R15, 0x7632, R17 ;  /* 0x000076320f117816 */ /* 0x001fe20000000011 */
[----:B------:R-:W-:-:S04]  /*d070*/  VIADD R15, R0, 0x35 ;  /* 0x00000035000f7836 */ /* 0x000fc80000000000 */
[----:B------:R0:W-:Y:S01]  /*d080*/  @P2 STG.E.U16 desc[UR16][R18.64], R17 ;  /* 0x0000001112002986 */ /* 0x0001e2000c101510 */
[----:B------:R-:W-:Y:S01]  /*d090*/  ISETP.LT.AND P2, PT, R13, UR5, !P0 ;  /* 0x000000050d007c0c */ /* 0x000fe2000c741270 */
[----:B------:R-:W-:Y:S01]  /*d0a0*/  ULDC UR5, c[0x0][0x22c] ;  /* 0x00008b0000057ab9 */ /* 0x000fe20000000800 */
[----:B------:R-:W-:Y:S02]  /*d0b0*/  LEA.HI.X.SX32 R13, R14, R48, 0x1, P6 ;  /* 0x000000300e0d7211 */ /* 0x000fe400030f0eff */
[----:B------:R-:W-:-:S03]  /*d0c0*/  LEA R14, P6, R49, R3, 0x1 ;  /* 0x00000003310e7211 */ /* 0x000fc600078c08ff */
[----:B-1----:R1:W-:Y:S01]  /*d0d0*/  @P1 STG.E.U16 desc[UR16][R12.64], R8 ;  /* 0x000000080c001986 */ /* 0x0023e2000c101510 */
[----:B------:R-:W-:Y:S01]  /*d0e0*/  ISETP.LT.AND P1, PT, R15, UR5, !P0 ;  /* 0x000000050f007c0c */ /* 0x000fe2000c721270 */
[----:B------:R-:W-:Y:S01]  /*d0f0*/  ULDC UR5, c[0x0][0x22c] ;  /* 0x00008b0000057ab9 */ /* 0x000fe20000000800 */
[-C--:B------:R-:W-:Y:S01]  /*d100*/  LEA.HI.X.SX32 R15, R49, R48.reuse, 0x1, P6 ;  /* 0x00000030310f7211 */ /* 0x080fe200030f0eff */
[----:B0-----:R-:W-:Y:S01]  /*d110*/  VIADD R18, R0, 0x36 ;  /* 0x0000003600127836 */ /* 0x001fe20000000000 */
[C---:B------:R-:W-:Y:S02]  /*d120*/  LEA R16, P6, R50.reuse, R3, 0x1 ;  /* 0x0000000332107211 */ /* 0x040fe400078c08ff */
[----:B------:R-:W-:Y:S02]  /*d130*/  PRMT R19, R9, 0x7632, R19 ;  /* 0x0000763209137816 */ /* 0x000fe40000000013 */
[C---:B------:R-:W-:Y:S01]  /*d140*/  LEA.HI.X.SX32 R17, R50.reuse, R48, 0x1, P6 ;  /* 0x0000003032117211 */ /* 0x040fe200030f0eff */
[----:B------:R-:W-:Y:S01]  /*d150*/  VIADD R50, R50, UR4 ;  /* 0x0000000432327c36 */ /* 0x000fe20008000000 */
[----:B-1----:R-:W-:Y:S01]  /*d160*/  PRMT R13, R8, 0x7632, R13 ;  /* 0x00007632080d7816 */ /* 0x002fe2000000000d */
[----:B------:R-:W-:-:S03]  /*d170*/  VIADD R8, R0, 0x37 ;  /* 0x0000003700087836 */ /* 0x000fc60000000000 */
[-C--:B------:R-:W-:Y:S01]  /*d180*/  LEA R12, P6, R50, R3.reuse, 0x1 ;  /* 0x00000003320c7211 */ /* 0x080fe200078c08ff */
        /* <DEDUP_REMOVED lines=9> */
[C---:B------:R-:W-:Y:S01]  /*d220*/  LEA R14, P6, R18.reuse, R3, 0x1 ;  /* 0x00000003120e7211 */ /* 0x040fe200078c08ff */
[----:B-1----:R-:W-:-:S02]  /*d230*/  VIADD R17, R18, UR4 ;  /* 0x0000000412117c36 */ /* 0x002fc40008000000 */
[----:B------:R0:W-:Y:S01]  /*d240*/  @P4 STG.E.U16 desc[UR16][R12.64], R19 ;  /* 0x000000130c004986 */ /* 0x0001e2000c101510 */
[-C--:B------:R-:W-:Y:S01]  /*d250*/  LEA.HI.X.SX32 R15, R18, R48.reuse, 0x1, P6 ;  /* 0x00000030120f7211 */ /* 0x080fe200030f0eff */
[----:B------:R-:W-:Y:S01]  /*d260*/  VIADD R16, R0, 0x39 ;  /* 0x0000003900107836 */ /* 0x000fe20000000000 */
[----:B------:R-:W-:Y:S01]  /*d270*/  ISETP.LT.AND P4, PT, R8, UR5, !P0 ;  /* 0x0000000508007c0c */ /* 0x000fe2000c781270 */
[----:B------:R-:W-:Y:S01]  /*d280*/  ULDC UR5, c[0x0][0x22c] ;  /* 0x00008b0000057ab9 */ /* 0x000fe20000000800 */
[C---:B------:R-:W-:Y:S01]  /*d290*/  LEA R8, P6, R17.reuse, R3, 0x1 ;  /* 0x0000000311087211 */ /* 0x040fe200078c08ff */
[----:B------:R1:W-:Y:S01]  /*d2a0*/  @P2 STG.E.U16 desc[UR16][R14.64], R10 ;  /* 0x0000000a0e002986 */ /* 0x0003e2000c101510 */
[----:B------:R-:W-:Y:S01]  /*d2b0*/  ISETP.LT.AND P2, PT, R16, UR5, !P0 ;  /* 0x0000000510007c0c */ /* 0x000fe2000c741270 */
[----:B------:R-:W-:Y:S01]  /*d2c0*/  VIADD R16, R0, 0x3a ;  /* 0x0000003a00107836 */ /* 0x000fe20000000000 */
[C---:B------:R-:W-:Y:S01]  /*d2d0*/  LEA.HI.X.SX32 R9, R17.reuse, R48, 0x1, P6 ;  /* 0x0000003011097211 */ /* 0x040fe200030f0eff */
[----:B------:R-:W-:Y:S01]  /*d2e0*/  VIADD R17, R17, UR4 ;  /* 0x0000000411117c36 */ /* 0x000fe20008000000 */
[----:B------:R-:W-:Y:S01]  /*d2f0*/  ULDC UR5, c[0x0][0x22c] ;  /* 0x00008b0000057ab9 */ /* 0x000fe20000000800 */
[----:B0-----:R-:W-:-:S05]  /*d300*/  PRMT R13, R10, 0x7632, R13 ;  /* 0x000076320a0d7816 */ /* 0x001fca000000000d */
[----:B------:R0:W-:Y:S01]  /*d310*/  @P1 STG.E.U16 desc[UR16][R8.64], R13 ;  /* 0x0000000d08001986 */ /* 0x0001e2000c101510 */
[C---:B------:R-:W-:Y:S01]  /*d320*/  LEA R12, P1, R17.reuse, R3, 0x1 ;  /* 0x00000003110c7211 */ /* 0x040fe200078208ff */
[----:B-1----:R-:W-:Y:S02]  /*d330*/  VIADD R15, R17, UR4 ;  /* 0x00000004110f7c36 */ /* 0x002fe40008000000 */
[----:B------:R-:W-:-:S03]  /*d340*/  VIADD R10, R0, 0x3b ;  /* 0x0000003b000a7836 */ /* 0x000fc60000000000 */
        /* <DEDUP_REMOVED lines=20> */
[----:B------:R1:W-:Y:S01]  /*d490*/  @P4 STG.E.U16 desc[UR16][R8.64], R4 ;  /* 0x0000000408004986 */ /* 0x0003e2000c101510 */
[----:B------:R-:W-:Y:S01]  /*d4a0*/  ISETP.LT.AND P4, PT, R11, UR5, !P0 ;  /* 0x000000050b007c0c */ /* 0x000fe2000c781270 */
[----:B------:R-:W-:Y:S01]  /*d4b0*/  ULDC UR5, c[0x0][0x22c] ;  /* 0x00008b0000057ab9 */ /* 0x000fe20000000800 */
[-C--:B------:R-:W-:Y:S01]  /*d4c0*/  LEA.HI.X.SX32 R11, R16, R48.reuse, 0x1, P6 ;  /* 0x00000030100b7211 */ /* 0x080fe200030f0eff */
[----:B0-----:R-:W-:Y:S01]  /*d4d0*/  VIADD R14, R0, 0x3e ;  /* 0x0000003e000e7836 */ /* 0x001fe20000000000 */
[----:B------:R-:W-:Y:S02]  /*d4e0*/  LEA R12, P6, R17, R3, 0x1 ;  /* 0x00000003110c7211 */ /* 0x000fe400078c08ff */
[----:B------:R-:W-:Y:S02]  /*d4f0*/  PRMT R15, R5, 0x7632, R15 ;  /* 0x00007632050f7816 */ /* 0x000fe4000000000f */
[C---:B------:R-:W-:Y:S01]  /*d500*/  LEA.HI.X.SX32 R13, R17.reuse, R48, 0x1, P6 ;  /* 0x00000030110d7211 */ /* 0x040fe200030f0eff */
[----:B------:R-:W-:Y:S01]  /*d510*/  VIADD R17, R17, UR4 ;  /* 0x0000000411117c36 */ /* 0x000fe20008000000 */
[----:B-1----:R-:W-:Y:S01]  /*d520*/  PRMT R9, R4, 0x7632, R9 ;  /* 0x0000763204097816 */ /* 0x002fe20000000009 */
[----:B------:R-:W-:-:S03]  /*d530*/  VIADD R4, R0, 0x3f ;  /* 0x0000003f00047836 */ /* 0x000fc60000000000 */
[CC--:B------:R-:W-:Y:S01]  /*d540*/  LEA R8, P6, R17.reuse, R3.reuse, 0x1 ;  /* 0x0000000311087211 */ /* 0x0c0fe200078c08ff */
[----:B------:R0:W-:Y:S01]  /*d550*/  @P2 STG.E.U16 desc[UR16][R10.64], R9 ;  /* 0x000000090a002986 */ /* 0x0001e2000c101510 */
[----:B------:R-:W-:Y:S01]  /*d560*/  ISETP.LT.AND P2, PT, R14, UR5, !P0 ;  /* 0x000000050e007c0c */ /* 0x000fe2000c741270 */
[C---:B------:R-:W-:Y:S01]  /*d570*/  VIADD R14, R17.reuse, UR4 ;  /* 0x00000004110e7c36 */ /* 0x040fe20008000000 */
[----:B------:R-:W-:Y:S01]  /*d580*/  ULDC UR5, c[0x0][0x22c] ;  /* 0x00008b0000057ab9 */ /* 0x000fe20000000800 */
[----:B------:R1:W-:Y:S01]  /*d590*/  @P1 STG.E.U16 desc[UR16][R12.64], R5 ;  /* 0x000000050c001986 */ /* 0x0003e2000c101510 */
[----:B------:R-:W-:Y:S01]  /*d5a0*/  ISETP.LT.AND P1, PT, R4, UR5, !P0 ;  /* 0x0000000504007c0c */ /* 0x000fe2000c721270 */
[----:B------:R-:W-:Y:S01]  /*d5b0*/  VIADD R4, R0, 0x40 ;  /* 0x0000004000047836 */ /* 0x000fe20000000000 */
[----:B------:R-:W-:Y:S01]  /*d5c0*/  ULDC UR5, c[0x0][0x22c] ;  /* 0x00008b0000057ab9 */ /* 0x000fe20000000800 */
[----:B0-----:R-:W-:Y:S02]  /*d5d0*/  LEA.HI.X.SX32 R9, R17, R48, 0x1, P6 ;  /* 0x0000003011097211 */ /* 0x001fe400030f0eff */
[C---:B------:R-:W-:Y:S01]  /*d5e0*/  LEA R10, P6, R14.reuse, R3, 0x1 ;  /* 0x000000030e0a7211 */ /* 0x040fe200078c08ff */
[----:B------:R0:W3:Y:S01]  /*d5f0*/  LDS.128 R16, [R2] ;  /* 0x0000000002107984 */ /* 0x0000e20000000c00 */
[----:B-1----:R-:W-:-:S02]  /*d600*/  VIADD R13, R14, UR4 ;  /* 0x000000040e0d7c36 */ /* 0x002fc40008000000 */
[-C--:B------:R-:W-:Y:S01]  /*d610*/  LEA.HI.X.SX32 R11, R14, R48.reuse, 0x1, P6 ;  /* 0x000000300e0b7211 */ /* 0x080fe200030f0eff */
[----:B------:R1:W-:Y:S01]  /*d620*/  @P3 STG.E.U16 desc[UR16][R8.64], R15 ;  /* 0x0000000f08003986 */ /* 0x0003e2000c101510 */
[----:B------:R-:W-:Y:S01]  /*d630*/  ISETP.LT.AND P3, PT, R4, UR5, !P0 ;  /* 0x0000000504007c0c */ /* 0x000fe2000c761270 */
[C---:B------:R-:W-:Y:S01]  /*d640*/  VIADD R12, R0.reuse, 0x41 ;  /* 0x00000041000c7836 */ /* 0x040fe20000000000 */
[C---:B------:R-:W-:Y:S01]  /*d650*/  LEA R4, P6, R13.reuse, R3, 0x1 ;  /* 0x000000030d047211 */ /* 0x040fe200078c08ff */
[----:B------:R2:W-:Y:S01]  /*d660*/  @P5 STG.E.U16 desc[UR16][R10.64], R6 ;  /* 0x000000060a005986 */ /* 0x0005e2000c101510 */
[----:B------:R-:W-:Y:S01]  /*d670*/  ULDC UR5, c[0x0][0x22c] ;  /* 0x00008b0000057ab9 */ /* 0x000fe20000000800 */
[----:B0-----:R-:W-:Y:S01]  /*d680*/  VIADD R2, R0, 0x7b ;  /* 0x0000007b00027836 */ /* 0x001fe20000000000 */
[C---:B------:R-:W-:Y:S01]  /*d690*/  LEA.HI.X.SX32 R5, R13.reuse, R48, 0x1, P6 ;  /* 0x000000300d057211 */ /* 0x040fe200030f0eff */
[----:B------:R-:W-:Y:S01]  /*d6a0*/  VIADD R13, R13, UR4 ;  /* 0x000000040d0d7c36 */ /* 0x000fe20008000000 */
[----:B------:R-:W-:Y:S01]  /*d6b0*/  ISETP.LT.AND P5, PT, R12, UR5, !P0 ;  /* 0x000000050c007c0c */ /* 0x000fe2000c7a1270 */
[----:B------:R-:W-:Y:S01]  /*d6c0*/  VIADD R12, R0, 0x42 ;  /* 0x00000042000c7836 */ /* 0x000fe20000000000 */
[----:B------:R-:W-:Y:S01]  /*d6d0*/  ULDC UR5, c[0x0][0x22c] ;  /* 0x00008b0000057ab9 */ /* 0x000fe20000000800 */
[----:B-1----:R-:W-:Y:S01]  /*d6e0*/  PRMT R9, R6, 0x7632, R9 ;  /* 0x0000763206097816 */ /* 0x002fe20000000009 */
[----:B------:R-:W-:-:S02]  /*d6f0*/  VIADD R15, R0, 0x7e ;  /* 0x0000007e000f7836 */ /* 0x000fc40000000000 */
[C---:B--2---:R-:W-:Y:S02]  /*d700*/  VIADD R11, R13.reuse, UR4 ;  /* 0x000000040d0b7c36 */ /* 0x044fe40008000000 */
[----:B------:R0:W-:Y:S01]  /*d710*/  @P4 STG.E.U16 desc[UR16][R4.64], R9 ;  /* 0x0000000904004986 */ /* 0x0001e2000c101510 */
[-C--:B------:R-:W-:Y:S01]  /*d720*/  LEA R8, P4, R13, R3.reuse, 0x1 ;  /* 0x000000030d087211 */ /* 0x080fe200078808ff */
[C---:B------:R-:W-:Y:S01]  /*d730*/  VIADD R6, R0.reuse, 0x43 ;  /* 0x0000004300067836 */ /* 0x040fe20000000000 */
[----:B------:R-:W-:Y:S02]  /*d740*/  LEA R10, P6, R11, R3, 0x1 ;  /* 0x000000030b0a7211 */ /* 0x000fe400078c08ff */
[----:B0-----:R-:W-:Y:S01]  /*d750*/  LEA.HI.X.SX32 R9, R13, R48, 0x1, P4 ;  /* 0x000000300d097211 */ /* 0x001fe200020f0eff */
[----:B------:R-:W-:Y:S01]  /*d760*/  VIADD R5, R0, 0x44 ;  /* 0x0000004400057836 */ /* 0x000fe20000000000 */
[----:B------:R-:W-:Y:S01]  /*d770*/  ISETP.LT.AND P4, PT, R12, UR5, !P0 ;  /* 0x000000050c007c0c */ /* 0x000fe2000c781270 */
[----:B------:R-:W-:-:S02]  /*d780*/  ULDC UR5, c[0x0][0x22c] ;  /* 0x00008b0000057ab9 */ /* 0x000fc40000000800 */
[----:B------:R0:W-:Y:S01]  /*d790*/  @P2 STG.E.U16 desc[UR16][R8.64], R7 ;  /* 0x0000000708002986 */ /* 0x0001e2000c101510 */
[----:B------:R-:W-:Y:S01]  /*d7a0*/  ISETP.LT.AND P2, PT, R6, UR5, !P0 ;  /* 0x0000000506007c0c */ /* 0x000fe2000c741270 */
[C---:B------:R-:W-:Y:S01]  /*d7b0*/  VIADD R6, R11.reuse, UR4 ;  /* 0x000000040b067c36 */ /* 0x040fe20008000000 */
[----:B------:R-:W-:Y:S01]  /*d7c0*/  LEA.HI.X.SX32 R11, R11, R48, 0x1, P6 ;  /* 0x000000300b0b7211 */ /* 0x000fe200030f0eff */
[----:B------:R-:W-:Y:S02]  /*d7d0*/  ULDC UR5, c[0x0][0x22c] ;  /* 0x00008b0000057ab9 */ /* 0x000fe40000000800 */
        /* <DEDUP_REMOVED lines=15> */
[C---:B------:R-:W-:Y:S02]  /*d8d0*/  LEA R8, P6, R13.reuse, R3, 0x1 ;  /* 0x000000030d087211 */ /* 0x040fe400078c08ff */
[----:B------:R-:W-:Y:S02]  /*d8e0*/  PRMT R12, R20, 0x7632, R12 ;  /* 0x00007632140c7816 */ /* 0x000fe4000000000c */
[C---:B------:R-:W-:Y:S01]  /*d8f0*/  LEA.HI.X.SX32 R9, R13.reuse, R48, 0x1, P6 ;  /* 0x000000300d097211 */ /* 0x040fe200030f0eff */
[----:B------:R-:W-:-:S02]  /*d900*/  VIADD R13, R13, UR4 ;  /* 0x000000040d0d7c36 */ /* 0x000fc40008000000 */
[----:B-1----:R-:W-:Y:S01]  /*d910*/  VIADD R5, R0, 0x47 ;  /* 0x0000004700057836 */ /* 0x002fe20000000000 */
        /* <DEDUP_REMOVED lines=8> */
[----:B------:R-:W-:Y:S01]  /*d9a0*/  LEA.HI.X.SX32 R5, R13, R48, 0x1, P6 ;  /* 0x000000300d057211 */ /* 0x000fe200030f0eff */
[----:B------:R-:W-:Y:S01]  /*d9b0*/  ULDC UR5, c[0x0][0x22c] ;  /* 0x00008b0000057ab9 */ /* 0x000fe20000000800 */
[----:B------:R-:W-:-:S02]  /*d9c0*/  PRMT R13, R23, 0x7632, R13 ;  /* 0x00007632170d7816 */ /* 0x000fc4000000000d */
[C---:B0-----:R-:W-:Y:S01]  /*d9d0*/  LEA R6, P6, R11.reuse, R3, 0x1 ;  /* 0x000000030b067211 */ /* 0x041fe200078c08ff */
[----:B------:R-:W-:-:S03]  /*d9e0*/  VIADD R12, R11, UR4 ;  /* 0x000000040b0c7c36 */ /* 0x000fc60008000000 */
[----:B------:R-:W-:Y:S02]  /*d9f0*/  LEA.HI.X.SX32 R7, R11, R48, 0x1, P6 ;  /* 0x000000300b077211 */ /* 0x000fe400030f0eff */
[----:B-1----:R-:W-:Y:S02]  /*da00*/  PRMT R9, R21, 0x7632, R9 ;  /* 0x0000763215097816 */ /* 0x002fe40000000009 */
[----:B------:R-:W-:-:S03]  /*da10*/  LEA R8, P6, R12, R3, 0x1 ;  /* 0x000000030c087211 */ /* 0x000fc600078c08ff */
[----:B------:R0:W-:Y:S01]  /*da20*/  @P2 STG.E.U16 desc[UR16][R4.64], R9 ;  /* 0x0000000904002986 */ /* 0x0001e2000c101510 */
[----:B------:R-:W-:Y:S01]  /*da30*/  ISETP.LT.AND P2, PT, R10, UR5, !P0 ;  /* 0x000000050a007c0c */ /* 0x000fe2000c741270 */
[----:B------:R-:W-:Y:S01]  /*da40*/  VIADD R10, R0, 0x49 ;  /* 0x00000049000a7836 */ /* 0x000fe20000000000 */
[----:B------:R-:W-:Y:S01]  /*da50*/  ULDC UR5, c[0x0][0x22c] ;  /* 0x00008b0000057ab9 */ /* 0x000fe20000000800 */
[----:B------:R1:W-:Y:S03]  /*da60*/  @P1 STG.E.U16 desc[UR16][R6.64], R22 ;  /* 0x0000001606001986 */ /* 0x0003e6000c101510 */
[----:B------:R-:W-:Y:S01]  /*da70*/  ISETP.LT.AND P1, PT, R10, UR5, !P0 ;  /* 0x000000050a007c0c */ /* 0x000fe2000c721270 */
[----:B------:R-:W-:Y:S01]  /*da80*/  VIADD R10, R0, 0x4a ;  /* 0x0000004a000a7836 */ /* 0x000fe20000000000 */
[----:B------:R-:W-:Y:S01]  /*da90*/  ULDC UR5, c[0x0][0x22c] ;  /* 0x00008b0000057ab9 */ /* 0x000fe20000000800 */
[C---:B0-----:R-:W-:Y:S01]  /*daa0*/  LEA.HI.X.SX32 R9, R12.reuse, R48, 0x1, P6 ;  /* 0x000000300c097211 */ /* 0x041fe200030f0eff */
[----:B------:R-:W-:Y:S01]  /*dab0*/  VIADD R12, R12, UR4 ;  /* 0x000000040c0c7c36 */ /* 0x000fe20008000000 */
[----:B------:R-:W-:Y:S01]  /*dac0*/  PRMT R5, R22, 0x7632, R5 ;  /* 0x0000763216057816 */ /* 0x000fe20000000005 */
[----:B-1----:R-:W-:-:S02]  /*dad0*/  VIADD R7, R0, 0x4b ;  /* 0x0000004b00077836 */ /* 0x002fc40000000000 */
[C---:B------:R-:W-:Y:S02]  /*dae0*/  VIADD R11, R12.reuse, UR4 ;  /* 0x000000040c0b7c36 */ /* 0x040fe40008000000 */
[----:B------:R0:W-:Y:S01]  /*daf0*/  @P3 STG.E.U16 desc[UR16][R8.64], R5 ;  /* 0x0000000508003986 */ /* 0x0001e2000c101510 */
[CC--:B------:R-:W-:Y:S02]  /*db00*/  LEA R4, P3, R12.reuse, R3.reuse, 0x1 ;  /* 0x000000030c047211 */ /* 0x0c0fe400078608ff */
[CC--:B------:R-:W-:Y:S02]  /*db10*/  LEA R6, P6, R11.reuse, R3.reuse, 0x1 ;  /* 0x000000030b067211 */ /* 0x0c0fe400078c08ff */
[-C--:B0-----:R-:W-:Y:S01]  /*db20*/  LEA.HI.X.SX32 R5, R12, R48.reuse, 0x1, P3 ;  /* 0x000000300c057211 */ /* 0x081fe200018f0eff */
[----:B------:R-:W-:Y:S01]  /*db30*/  VIADD R9, R0, 0x4c ;  /* 0x0000004c00097836 */ /* 0x000fe20000000000 */
[----:B------:R-:W-:Y:S01]  /*db40*/  ISETP.LT.AND P3, PT, R10, UR5, !P0 ;  /* 0x000000050a007c0c */ /* 0x000fe2000c761270 */
[----:B------:R-:W-:Y:S01]  /*db50*/  ULDC UR5, c[0x0][0x22c] ;  /* 0x00008b0000057ab9 */ /* 0x000fe20000000800 */
[----:B------:R-:W-:Y:S01]  /*db60*/  VIADD R10, R11, UR4 ;  /* 0x000000040b0a7c36 */ /* 0x000fe20008000000 */
[----:B------:R0:W-:Y:S01]  /*db70*/  @P5 STG.E.U16 desc[UR16][R4.64], R23 ;  /* 0x0000001704005986 */ /* 0x0001e2000c101510 */
[----:B------:R-:W-:Y:S01]  /*db80*/  ISETP.LT.AND P5, PT, R7, UR5, !P0 ;  /* 0x0000000507007c0c */ /* 0x000fe2000c7a1270 */
[----:B------:R-:W-:Y:S01]  /*db90*/  ULDC UR5, c[0x0][0x22c] ;  /* 0x00008b0000057ab9 */ /* 0x000fe20000000800 */
[----:B------:R-:W-:Y:S01]  /*dba0*/  LEA.HI.X.SX32 R7, R11, R48, 0x1, P6 ;  /* 0x000000300b077211 */ /* 0x000fe200030f0eff */
[C---:B------:R-:W-:Y:S01]  /*dbb0*/  VIADD R11, R10.reuse, UR4 ;  /* 0x000000040a0b7c36 */ /* 0x040fe20008000000 */
[----:B------:R-:W-:-:S03]  /*dbc0*/  LEA R8, P6, R10, R3, 0x1 ;  /* 0x000000030a087211 */ /* 0x000fc600078c08ff */
[----:B------:R1:W-:Y:S01]  /*dbd0*/  @P4 STG.E.U16 desc[UR16][R6.64], R13 ;  /* 0x0000000d06004986 */ /* 0x0003e2000c101510 */
[----:B------:R-:W-:Y:S01]  /*dbe0*/  ISETP.LT.AND P4, PT, R9, UR5, !P0 ;  /* 0x0000000509007c0c */ /* 0x000fe2000c781270 */
[C---:B------:R-:W-:Y:S01]  /*dbf0*/  VIADD R12, R11.reuse, UR4 ;  /* 0x000000040b0c7c36 */ /* 0x040fe20008000000 */
[-C--:B------:R-:W-:Y:S01]  /*dc00*/  LEA.HI.X.SX32 R9, R10, R48.reuse, 0x1, P6 ;  /* 0x000000300a097211 */ /* 0x080fe200030f0eff */
[C---:B0-----:R-:W-:Y:S01]  /*dc10*/  VIADD R5, R0.reuse, 0x4d ;  /* 0x0000004d00057836 */ /* 0x041fe20000000000 */
[----:B------:R-:W-:Y:S01]  /*dc20*/  LEA R4, P6, R11, R3, 0x1 ;  /* 0x000000030b047211 */ /* 0x000fe200078c08ff */
[----:B------:R-:W-:Y:S01]  /*dc30*/  ULDC UR5, c[0x0][0x22c] ;  /* 0x00008b0000057ab9 */ /* 0x000fe20000000800 */
[----:B------:R-:W-:Y:S01]  /*dc40*/  VIADD R10, R0, 0x4e ;  /* 0x0000004e000a7836 */ /* 0x000fe20000000000 */
[----:B------:R0:W-:Y:S01]  /*dc50*/  @P2 STG.E.U16 desc[UR16][R8.64], R24 ;  /* 0x0000001808002986 */ /* 0x0001e2000c101510 */
[----:B------:R-:W-:Y:S01]  /*dc60*/  ISETP.LT.AND P2, PT, R5, UR5, !P0 ;  /* 0x0000000505007c0c */ /* 0x000fe2000c741270 */
[----:B------:R-:W-:Y:S01]  /*dc70*/  ULDC UR5, c[0x0][0x22c] ;  /* 0x00008b0000057ab9 */ /* 0x000fe20000000800 */
[----:B------:R-:W-:-:S02]  /*dc80*/  LEA.HI.X.SX32 R5, R11, R48, 0x1, P6 ;  /* 0x000000300b057211 */ /* 0x000fc400030f0eff */
[-C--:B-1----:R-:W-:Y:S02]  /*dc90*/  LEA R6, P6, R12, R3.reuse, 0x1 ;  /* 0x000000030c067211 */ /* 0x082fe400078c08ff */
[----:B------:R-:W-:Y:S02]  /*dca0*/  PRMT R13, R24, 0x7632, R13 ;  /* 0x00007632180d7816 */ /* 0x000fe4000000000d */
[CC--:B------:R-:W-:Y:S01]  /*dcb0*/  LEA.HI.X.SX32 R7, R12.reuse, R48.reuse, 0x1, P6 ;  /* 0x000000300c077211 */ /* 0x0c0fe200030f0eff */
[----:B------:R-:W-:Y:S02]  /*dcc0*/  VIADD R12, R12, UR4 ;  /* 0x000000040c0c7c36 */ /* 0x000fe40008000000 */
[----:B0-----:R-:W-:Y:S01]  /*dcd0*/  VIADD R9, R0, 0x4f ;  /* 0x0000004f00097836 */ /* 0x001fe20000000000 */
[----:B------:R0:W-:Y:S01]  /*dce0*/  @P1 STG.E.U16 desc[UR16][R4.64], R13 ;  /* 0x0000000d04001986 */ /* 0x0001e2000c101510 */
[----:B------:R-:W-:Y:S01]  /*dcf0*/  ISETP.LT.AND P1, PT, R10, UR5, !P0 ;  /* 0x000000050a007c0c */ /* 0x000fe2000c721270 */
[----:B------:R-:W-:Y:S01]  /*dd00*/  ULDC UR5, c[0x0][0x22c] ;  /* 0x00008b0000057ab9 */ /* 0x000fe20000000800 */
[CC--:B------:R-:W-:Y:S01]  /*dd10*/  LEA R8, P6, R12.reuse, R3.reuse, 0x1 ;  /* 0x000000030c087211 */ /* 0x0c0fe200078c08ff */
[----:B------:R-:W-:Y:S01]  /*dd20*/  VIADD R11, R12, UR4 ;  /* 0x000000040c0b7c36 */ /* 0x000fe20008000000 */
[----:B------:R1:W-:Y:S01]  /*dd30*/  @P3 STG.E.U16 desc[UR16][R6.64], R25 ;  /* 0x0000001906003986 */ /* 0x0003e2000c101510 */
[----:B------:R-:W-:Y:S01]  /*dd40*/  ISETP.LT.AND P3, PT, R9, UR5, !P0 ;  /* 0x0000000509007c0c */ /* 0x000fe2000c761270 */
[----:B------:R-:W-:Y:S01]  /*dd50*/  VIADD R10, R0, 0x50 ;  /* 0x00000050000a7836 */ /* 0x000fe20000000000 */
[----:B------:R-:W-:Y:S01]  /*dd60*/  LEA.HI.X.SX32 R9, R12, R48, 0x1, P6 ;  /* 0x000000300c097211 */ /* 0x000fe200030f0eff */
[C---:B------:R-:W-:Y:S01]  /*dd70*/  VIADD R12, R11.reuse, UR4 ;  /* 0x000000040b0c7c36 */ /* 0x040fe20008000000 */
[----:B------:R-:W-:Y:S01]  /*dd80*/  ULDC UR5, c[0x0][0x22c] ;  /* 0x00008b0000057ab9 */ /* 0x000fe20000000800 */
[----:B0-----:R-:W-:-:S04]  /*dd90*/  LEA R4, P6, R11, R3, 0x1 ;  /* 0x000000030b047211 */ /* 0x001fc800078c08ff */
[----:B------:R-:W-:Y:S02]  /*dda0*/  LEA.HI.X.SX32 R5, R11, R48, 0x1, P6 ;  /* 0x000000300b057211 */ /* 0x000fe400030f0eff */
[----:B-1----:R-:W-:Y:S02]  /*ddb0*/  PRMT R7, R25, 0x7632, R7 ;  /* 0x0000763219077816 */ /* 0x002fe40000000007 */
[----:B------:R-:W-:Y:S01]  /*ddc0*/  ISETP.LT.AND P6, PT, R10, UR5, !P0 ;  /* 0x000000050a007c0c */ /* 0x000fe2000c7c1270 */
[----:B------:R-:W-:Y:S01]  /*ddd0*/  VIADD R10, R0, 0x51 ;  /* 0x00000051000a7836 */ /* 0x000fe20000000000 */
[----:B------:R-:W-:Y:S01]  /*dde0*/  ULDC UR5, c[0x0][0x22c] ;  /* 0x00008b0000057ab9 */ /* 0x000fe20000000800 */
[----:B------:R0:W-:Y:S01]  /*ddf0*/  @P5 STG.E.U16 desc[UR16][R8.64], R7 ;  /* 0x0000000708005986 */ /* 0x0001e2000c101510 */
[----:B------:R-:W-:-:S03]  /*de00*/  LEA R6, P5, R12, R3, 0x1 ;  /* 0x000000030c067211 */ /* 0x000fc600078a08ff */
[----:B------:R1:W-:Y:S01]  /*de10*/  @P4 STG.E.U16 desc[UR16][R4.64], R26 ;  /* 0x0000001a04004986 */ /* 0x0003e2000c101510 */
[C---:B0-----:R-:W-:Y:S01]  /*de20*/  LEA.HI.X.SX32 R7, R12.reuse, R48, 0x1, P5 ;  /* 0x000000300c077211 */ /* 0x041fe200028f0eff */
[----:B------:R-:W-:Y:S01]  /*de30*/  VIADD R12, R12, UR4 ;  /* 0x000000040c0c7c36 */ /* 0x000fe20008000000 */
[----:B------:R-:W-:Y:S02]  /*de40*/  PRMT R9, R26, 0x7632, R9 ;  /* 0x000076321a097816 */ /* 0x000fe40000000009 */
[----:B------:R-:W-:Y:S01]  /*de50*/  ISETP.LT.AND P5, PT, R10, UR5, !P0 ;  /* 0x000000050a007c0c */ /* 0x000fe2000c7a1270 */
[----:B------:R-:W-:Y:S01]  /*de60*/  VIADD R10, R0, 0x52 ;  /* 0x00000052000a7836 */ /* 0x000fe20000000000 */
[----:B------:R-:W-:Y:S01]  /*de70*/  ULDC UR5, c[0x0][0x22c] ;  /* 0x00008b0000057ab9 */ /* 0x000fe20000000800 */
[----:B------:R0:W-:Y:S01]  /*de80*/  @P2 STG.E.U16 desc[UR16][R6.64], R9 ;  /* 0x0000000906002986 */ /* 0x0001e2000c101510 */
[C---:B------:R-:W-:Y:S01]  /*de90*/  LEA R8, P2, R12.reuse, R3, 0x1 ;  /* 0x000000030c087211 */ /* 0x040fe200078408ff */
[----:B------:R-:W-:-:S02]  /*dea0*/  VIADD R11, R12, UR4 ;  /* 0x000000040c0b7c36 */ /* 0x000fc40008000000 */
[----:B-1----:R-:W-:-:S03]  /*deb0*/  VIADD R5, R0, 0x53 ;  /* 0x0000005300057836 */ /* 0x002fc60000000000 */
[-C--:B------:R-:W-:Y:S02]  /*dec0*/  LEA R4, P4, R11, R3.reuse, 0x1 ;  /* 0x000000030b047211 */ /* 0x080fe400078808ff */
[-C--:B0-----:R-:W-:Y:S01]  /*ded0*/  LEA.HI.X.SX32 R9, R12, R48.reuse, 0x1, P2 ;  /* 0x000000300c097211 */ /* 0x081fe200010f0eff */
[----:B------:R-:W-:Y:S01]  /*dee0*/  VIADD R6, R0, 0x54 ;  /* 0x0000005400067836 */ /* 0x000fe20000000000 */
[----:B------:R-:W-:Y:S01]  /*def0*/  ISETP.LT.AND P2, PT, R10, UR5, !P0 ;  /* 0x000000050a007c0c */ /* 0x000fe2000c741270 */
[----:B------:R-:W-:Y:S01]  /*df00*/  ULDC UR5, c[0x0][0x22c] ;  /* 0x00008b0000057ab9 */ /* 0x000fe20000000800 */
[----:B------:R-:W-:Y:S01]  /*df10*/  PRMT R7, R27, 0x7632, R7 ;  /* 0x000076321b077816 */ /* 0x000fe20000000007 */
[----:B------:R-:W-:Y:S01]  /*df20*/  @P1 STG.E.U16 desc[UR16][R8.64], R27 ;  /* 0x0000001b08001986 */ /* 0x000fe2000c101510 */
[----:B------:R-:W-:Y:S01]  /*df30*/  ISETP.LT.AND P1, PT, R5, UR5, !P0 ;  /* 0x0000000505007c0c */ /* 0x000fe2000c721270 */
[----:B------:R-:W-:Y:S01]  /*df40*/  ULDC UR5, c[0x0][0x22c] ;  /* 0x00008b0000057ab9 */ /* 0x000fe20000000800 */
[C---:B------:R-:W-:Y:S01]  /*df50*/  LEA.HI.X.SX32 R5, R11.reuse, R48, 0x1, P4 ;  /* 0x000000300b057211 */ /* 0x040fe200020f0eff */
[----:B------:R-:W-:Y:S01]  /*df60*/  VIADD R11, R11, UR4 ;  /* 0x000000040b0b7c36 */ /* 0x000fe20008000000 */
[----:B------:R-:W-:Y:S01]  /*df70*/  ISETP.LT.AND P4, PT, R6, UR5, !P0 ;  /* 0x0000000506007c0c */ /* 0x000fe2000c781270 */
[----:B------:R-:W-:Y:S01]  /*df80*/  VIADD R10, R0, 0x55 ;  /* 0x00000055000a7836 */ /* 0x000fe20000000000 */
[----:B------:R-:W-:Y:S01]  /*df90*/  ULDC UR5, c[0x0][0x22c] ;  /* 0x00008b0000057ab9 */ /* 0x000fe20000000800 */
[----:B------:R0:W-:Y:S01]  /*dfa0*/  @P3 STG.E.U16 desc[UR16][R4.64], R7 ;  /* 0x0000000704003986 */ /* 0x0001e2000c101510 */
[C---:B------:R-:W-:Y:S01]  /*dfb0*/  LEA R6, P3, R11.reuse, R3, 0x1 ;  /* 0x000000030b067211 */ /* 0x040fe200078608ff */
[----:B------:R-:W-:Y:S01]  /*dfc0*/  VIADD R12, R11, UR4 ;  /* 0x000000040b0c7c36 */ /* 0x000fe20008000000 */
[----:B------:R-:W-:-:S02]  /*dfd0*/  ULDC UR4, c[0x0][0x248] ;  /* 0x0000920000047ab9 */ /* 0x000fc40000000800 */
[-C--:B0-----:R-:W-:Y:S01]  /*dfe0*/  LEA.HI.X.SX32 R7, R11, R48.reuse, 0x1, P3 ;  /* 0x000000300b077211 */ /* 0x081fe200018f0eff */
[C---:B------:R-:W-:Y:S01]  /*dff0*/  VIADD R11, R12.reuse, UR4 ;  /* 0x000000040c0b7c36 */ /* 0x040fe20008000000 */
[-C--:B------:R-:W-:Y:S01]  /*e000*/  LEA R8, P3, R12, R3.reuse, 0x1 ;  /* 0x000000030c087211 */ /* 0x080fe200078608ff */
[----:B------:R-:W-:Y:S01]  /*e010*/  ULDC UR4, c[0x0][0x248] ;  /* 0x0000920000047ab9 */ /* 0x000fe20000000800 */
[----:B------:R-:W-:Y:S01]  /*e020*/  PRMT R5, R28, 0x7632, R5 ;  /* 0x000076321c057816 */ /* 0x000fe20000000005 */
[----:B------:R-:W-:Y:S01]  /*e030*/  @P6 STG.E.U16 desc[UR16][R6.64], R28 ;  /* 0x0000001c06006986 */ /* 0x000fe2000c101510 */
[----:B------:R-:W-:Y:S02]  /*e040*/  LEA.HI.X.SX32 R9, R12, R48, 0x1, P3 ;  /* 0x000000300c097211 */ /* 0x000fe400018f0eff */
[----:B------:R-:W-:Y:S02]  /*e050*/  LEA R4, P6, R11, R3, 0x1 ;  /* 0x000000030b047211 */ /* 0x000fe400078c08ff */
[----:B------:R-:W-:Y:S01]  /*e060*/  ISETP.LT.AND P3, PT, R10, UR5, !P0 ;  /* 0x000000050a007c0c */ /* 0x000fe2000c761270 */
[----:B------:R0:W-:Y:S01]  /*e070*/  @P5 STG.E.U16 desc[UR16][R8.64], R5 ;  /* 0x0000000508005986 */ /* 0x0001e2000c101510 */
[----:B------:R-:W-:Y:S01]  /*e080*/  VIADD R10, R0, 0x56 ;  /* 0x00000056000a7836 */ /* 0x000fe20000000000 */
[----:B------:R-:W-:-:S04]  /*e090*/  ULDC UR5, c[0x0][0x22c] ;  /* 0x00008b0000057ab9 */ /* 0x000fc80000000800 */
[----:B------:R-:W-:Y:S01]  /*e0a0*/  ISETP.LT.AND P5, PT, R10, UR5, !P0 ;  /* 0x000000050a007c0c */ /* 0x000fe2000c7a1270 */
[----:B------:R-:W-:Y:S01]  /*e0b0*/  ULDC UR5, c[0x0][0x22c] ;  /* 0x00008b0000057ab9 */ /* 0x000fe20000000800 */
[C---:B------:R-:W-:Y:S01]  /*e0c0*/  VIADD R10, R0.reuse, 0x58 ;  /* 0x00000058000a7836 */ /* 0x040fe20000000000 */
[C---:B0-----:R-:W-:Y:S01]  /*e0d0*/  LEA.HI.X.SX32 R5, R11.reuse, R48, 0x1, P6 ;  /* 0x000000300b057211 */ /* 0x041fe200030f0eff */
[----:B------:R-:W-:Y:S01]  /*e0e0*/  VIADD R11, R11, UR4 ;  /* 0x000000040b0b7c36 */ /* 0x000fe20008000000 */
[----:B------:R-:W-:Y:S01]  /*e0f0*/  ULDC UR4, c[0x0][0x248] ;  /* 0x0000920000047ab9 */ /* 0x000fe20000000800 */
[----:B------:R-:W-:Y:S01]  /*e100*/  VIADD R8, R0, 0x57 ;  /* 0x0000005700087836 */ /* 0x000fe20000000000 */
[----:B------:R-:W-:Y:S01]  /*e110*/  PRMT R9, R29, 0x7632, R9 ;  /* 0x000076321d097816 */ /* 0x000fe20000000009 */
[----:B------:R0:W-:Y:S01]  /*e120*/  @P2 STG.E.U16 desc[UR16][R4.64], R29 ;  /* 0x0000001d04002986 */ /* 0x0001e2000c101510 */
[C---:B------:R-:W-:Y:S01]  /*e130*/  LEA R6, P2, R11.reuse, R3, 0x1 ;  /* 0x000000030b067211 */ /* 0x040fe200078408ff */
[----:B------:R-:W-:Y:S01]  /*e140*/  VIADD R12, R11, UR4 ;  /* 0x000000040b0c7c36 */ /* 0x000fe20008000000 */
[----:B------:R-:W-:-:S02]  /*e150*/  ULDC UR4, c[0x0][0x22c] ;  /* 0x00008b0000047ab9 */ /* 0x000fc40000000800 */
[-C--:B------:R-:W-:Y:S02]  /*e160*/  LEA.HI.X.SX32 R7, R11, R48.reuse, 0x1, P2 ;  /* 0x000000300b077211 */ /* 0x080fe400010f0eff */
[----:B------:R-:W-:Y:S01]  /*e170*/  ISETP.LT.AND P2, PT, R8, UR5, !P0 ;  /* 0x0000000508007c0c */ /* 0x000fe2000c741270 */
[----:B------:R-:W-:Y:S01]  /*e180*/  ULDC UR5, c[0x0][0x22c] ;  /* 0x00008b0000057ab9 */ /* 0x000fe20000000800 */
[-C--:B------:R-:W-:Y:S01]  /*e190*/  LEA R8, P6, R12, R3.reuse, 0x1 ;  /* 0x000000030c087211 */ /* 0x080fe200078c08ff */
[----:B------:R1:W-:Y:S01]  /*e1a0*/  @P1 STG.E.U16 desc[UR16][R6.64], R9 ;  /* 0x0000000906001986 */ /* 0x0003e2000c101510 */
[----:B------:R-:W-:Y:S01]  /*e1b0*/  ISETP.LT.AND P1, PT, R10, UR4, !P0 ;  /* 0x000000040a007c0c */ /* 0x000fe2000c721270 */
[----:B------:R-:W-:Y:S01]  /*e1c0*/  ULDC UR4, c[0x0][0x248] ;  /* 0x0000920000047ab9 */ /* 0x000fe20000000800 */
[C---:B0-----:R-:W-:Y:S02]  /*e1d0*/  VIADD R5, R0.reuse, 0x59 ;  /* 0x0000005900057836 */ /* 0x041fe40000000000 */
[----:B------:R-:W-:Y:S01]  /*e1e0*/  VIADD R10, R0, 0x5b ;  /* 0x0000005b000a7836 */ /* 0x000fe20000000000 */
[C---:B-1----:R-:W-:Y:S01]  /*e1f0*/  LEA.HI.X.SX32 R9, R12.reuse, R48, 0x1, P6 ;  /* 0x000000300c097211 */ /* 0x042fe200030f0eff */
[----:B------:R-:W-:Y:S01]  /*e200*/  VIADD R12, R12, UR4 ;  /* 0x000000040c0c7c36 */ /* 0x000fe20008000000 */
[----:B------:R-:W-:Y:S01]  /*e210*/  ULDC UR4, c[0x0][0x22c] ;  /* 0x00008b0000047ab9 */ /* 0x000fe20000000800 */
[----:B------:R-:W-:Y:S01]  /*e220*/  PRMT R7, R30, 0x7632, R7 ;  /* 0x000076321e077816 */ /* 0x000fe20000000007 */
[----:B------:R-:W-:Y:S01]  /*e230*/  VIADD R6, R0, 0x5a ;  /* 0x0000005a00067836 */ /* 0x000fe20000000000 */
[----:B------:R0:W-:Y:S01]  /*e240*/  @P4 STG.E.U16 desc[UR16][R8.64], R30 ;  /* 0x0000001e08004986 */ /* 0x0001e2000c101510 */
[----:B------:R-:W-:-:S02]  /*e250*/  LEA R4, P6, R12, R3, 0x1 ;  /* 0x000000030c047211 */ /* 0x000fc400078c08ff */
[----:B------:R-:W-:Y:S01]  /*e260*/  ISETP.LT.AND P4, PT, R5, UR4, !P0 ;  /* 0x0000000405007c0c */ /* 0x000fe2000c781270 */
[----:B------:R-:W-:Y:S01]  /*e270*/  ULDC UR4, c[0x0][0x248] ;  /* 0x0000920000047ab9 */ /* 0x000fe20000000800 */
[C---:B------:R-:W-:Y:S01]  /*e280*/  LEA.HI.X.SX32 R5, R12.reuse, R48, 0x1, P6 ;  /* 0x000000300c057211 */ /* 0x040fe200030f0eff */
[----:B------:R-:W-:Y:S01]  /*e290*/  VIADD R12, R12, UR4 ;  /* 0x000000040c0c7c36 */ /* 0x000fe20008000000 */
[----:B------:R-:W-:Y:S01]  /*e2a0*/  ULDC UR4, c[0x0][0x248] ;  /* 0x0000920000047ab9 */ /* 0x000fe20000000800 */
[----:B------:R-:W-:Y:S01]  /*e2b0*/  ISETP.LT.AND P6, PT, R6, UR5, !P0 ;  /* 0x0000000506007c0c */ /* 0x000fe2000c7c1270 */
[----:B------:R-:W-:Y:S01]  /*e2c0*/  ULDC UR5, c[0x0][0x248] ;  /* 0x0000920000057ab9 */ /* 0x000fe20000000800 */
[----:B------:R1:W-:Y:S01]  /*e2d0*/  @P3 STG.E.U16 desc[UR16][R4.64], R7 ;  /* 0x0000000704003986 */ /* 0x0003e2000c101510 */
[C---:B------:R-:W-:Y:S01]  /*e2e0*/  LEA R6, P3, R12.reuse, R3, 0x1 ;  /* 0x000000030c067211 */ /* 0x040fe200078608ff */
[----:B0-----:R-:W-:Y:S01]  /*e2f0*/  VIADD R9, R12, UR4 ;  /* 0x000000040c097c36 */ /* 0x001fe20008000000 */
[----:B------:R-:W-:-:S03]  /*e300*/  ULDC UR4, c[0x0][0x22c] ;  /* 0x00008b0000047ab9 */ /* 0x000fc60000000800 */
[C---:B------:R-:W-:Y:S01]  /*e310*/  VIADD R11, R9.reuse, UR5 ;  /* 0x00000005090b7c36 */ /* 0x040fe20008000000 */
[----:B------:R-:W-:Y:S01]  /*e320*/  ULDC UR5, c[0x0][0x22c] ;  /* 0x00008b0000057ab9 */ /* 0x000fe20000000800 */
[-C--:B-1----:R-:W-:Y:S02]  /*e330*/  LEA.HI.X.SX32 R7, R12, R48.reuse, 0x1, P3 ;  /* 0x000000300c077211 */ /* 0x082fe400018f0eff */
[-C--:B------:R-:W-:Y:S02]  /*e340*/  LEA R8, P3, R9, R3.reuse, 0x1 ;  /* 0x0000000309087211 */ /* 0x080fe400078608ff */
[----:B------:R-:W-:Y:S01]  /*e350*/  PRMT R5, R31, 0x7632, R5 ;  /* 0x000076321f057816 */ /* 0x000fe20000000005 */
[----:B------:R-:W-:Y:S01]  /*e360*/  @P5 STG.E.U16 desc[UR16][R6.64], R31 ;  /* 0x0000001f06005986 */ /* 0x000fe2000c101510 */
[----:B------:R-:W-:Y:S02]  /*e370*/  LEA.HI.X.SX32 R9, R9, R48, 0x1, P3 ;  /* 0x0000003009097211 */ /* 0x000fe400018f0eff */
[----:B------:R-:W-:Y:S01]  /*e380*/  ISETP.LT.AND P5, PT, R10, UR4, !P0 ;  /* 0x000000040a007c0c */ /* 0x000fe2000c7a1270 */
[----:B------:R-:W-:Y:S01]  /*e390*/  VIADD R10, R0, 0x5c ;  /* 0x0000005c000a7836 */ /* 0x000fe20000000000 */
[----:B------:R-:W-:Y:S01]  /*e3a0*/  LEA R4, P3, R11, R3, 0x1 ;  /* 0x000000030b047211 */ /* 0x000fe200078608ff */
[----:B------:R0:W-:Y:S01]  /*e3b0*/  @P2 STG.E.U16 desc[UR16][R8.64], R5 ;  /* 0x0000000508002986 */ /* 0x0001e2000c101510 */
[----:B------:R-:W-:-:S02]  /*e3c0*/  ULDC UR4, c[0x0][0x22c] ;  /* 0x00008b0000047ab9 */ /* 0x000fc40000000800 */
[C---:B0-----:R-:W-:Y:S01]  /*e3d0*/  LEA.HI.X.SX32 R5, R11.reuse, R48, 0x1, P3 ;  /* 0x000000300b057211 */ /* 0x041fe200018f0eff */
[----:B------:R-:W-:Y:S01]  /*e3e0*/  VIADD R8, R0, 0x5e ;  /* 0x0000005e00087836 */ /* 0x000fe20000000000 */
[----:B------:R-:W-:Y:S01]  /*e3f0*/  ISETP.LT.AND P3, PT, R10, UR4, !P0 ;  /* 0x000000040a007c0c */ /* 0x000fe2000c761270 */
[----:B------:R-:W-:Y:S01]  /*e400*/  ULDC UR4, c[0x0][0x248] ;  /* 0x0000920000047ab9 */ /* 0x000fe20000000800 */
[----:B------:R-:W-:Y:S01]  /*e410*/  VIADD R10, R0, 0x5d ;  /* 0x0000005d000a7836 */ /* 0x000fe20000000000 */
[----:B----4-:R0:W-:Y:S01]  /*e420*/  @P1 STG.E.U16 desc[UR16][R4.64], R32 ;  /* 0x0000002004001986 */ /* 0x0101e2000c101510 */
[----:B------:R-:W-:Y:S01]  /*e430*/  VIADD R11, R11, UR4 ;  /* 0x000000040b0b7c36 */ /* 0x000fe20008000000 */
[----:B------:R-:W-:Y:S02]  /*e440*/  ULDC UR4, c[0x0][0x22c] ;  /* 0x00008b0000047ab9 */ /* 0x000fe40000000800 */
[----:B------:R-:W-:Y:S01]  /*e450*/  ISETP.LT.AND P2, PT, R10, UR4, !P0 ;  /* 0x000000040a007c0c */ /* 0x000fe2000c741270 */
[----:B------:R-:W-:Y:S01]  /*e460*/  ULDC UR4, c[0x0][0x248] ;  /* 0x0000920000047ab9 */ /* 0x000fe20000000800 */
[----:B------:R-:W-:Y:S01]  /*e470*/  LEA R6, P1, R11, R3, 0x1 ;  /* 0x000000030b067211 */ /* 0x000fe200078208ff */
[----:B------:R-:W-:-:S03]  /*e480*/  VIADD R10, R0, 0x5f ;  /* 0x0000005f000a7836 */ /* 0x000fc60000000000 */
[C---:B------:R-:W-:Y:S01]  /*e490*/  LEA.HI.X.SX32 R7, R11.reuse, R48, 0x1, P1 ;  /* 0x000000300b077211 */ /* 0x040fe200008f0eff */
[----:B------:R-:W-:Y:S01]  /*e4a0*/  VIADD R11, R11, UR4 ;  /* 0x000000040b0b7c36 */ /* 0x000fe20008000000 */
[----:B0-----:R-:W-:Y:S01]  /*e4b0*/  PRMT R5, R32, 0x7632, R5 ;  /* 0x0000763220057816 */ /* 0x001fe20000000005 */
[----:B------:R-:W-:Y:S01]  /*e4c0*/  ULDC UR4, c[0x0][0x248] ;  /* 0x0000920000047ab9 */ /* 0x000fe20000000800 */
[----:B------:R-:W-:Y:S01]  /*e4d0*/  ISETP.LT.AND P1, PT, R8, UR5, !P0 ;  /* 0x0000000508007c0c */ /* 0x000fe2000c721270 */
[C---:B------:R-:W-:Y:S01]  /*e4e0*/  VIADD R9, R11.reuse, UR4 ;  /* 0x000000040b097c36 */ /* 0x040fe20008000000 */
[----:B------:R-:W-:Y:S01]  /*e4f0*/  ULDC UR4, c[0x0][0x248] ;  /* 0x0000920000047ab9 */ /* 0x000fe20000000800 */
[----:B------:R0:W-:Y:S01]  /*e500*/  @P4 STG.E.U16 desc[UR16][R6.64], R5 ;  /* 0x0000000506004986 */ /* 0x0001e2000c101510 */
[----:B------:R-:W-:Y:S01]  /*e510*/  LEA R4, P4, R11, R3, 0x1 ;  /* 0x000000030b047211 */ /* 0x000fe200078808ff */
[----:B------:R-:W-:-:S03]  /*e520*/  ULDC UR5, c[0x0][0x22c] ;  /* 0x00008b0000057ab9 */ /* 0x000fc60000000800 */
[-C--:B0-----:R-:W-:Y:S01]  /*e530*/  LEA.HI.X.SX32 R5, R11, R48.reuse, 0x1, P4 ;  /* 0x000000300b057211 */ /* 0x081fe200020f0eff */
[C---:B------:R-:W-:Y:S01]  /*e540*/  VIADD R11, R9.reuse, UR4 ;  /* 0x00000004090b7c36 */ /* 0x040fe20008000000 */
[-C--:B------:R-:W-:Y:S01]  /*e550*/  LEA R8, P4, R9, R3.reuse, 0x1 ;  /* 0x0000000309087211 */ /* 0x080fe200078808ff */
[----:B------:R-:W-:Y:S01]  /*e560*/  ULDC UR4, c[0x0][0x248] ;  /* 0x0000920000047ab9 */ /* 0x000fe20000000800 */
[----:B------:R-:W-:Y:S01]  /*e570*/  PRMT R7, R33, 0x7632, R7 ;  /* 0x0000763221077816 */ /* 0x000fe20000000007 */
[----:B------:R-:W-:Y:S01]  /*e580*/  @P6 STG.E.U16 desc[UR16][R4.64], R33 ;  /* 0x0000002104006986 */ /* 0x000fe2000c101510 */
[-C--:B------:R-:W-:Y:S02]  /*e590*/  LEA.HI.X.SX32 R9, R9, R48.reuse, 0x1, P4 ;  /* 0x0000003009097211 */ /* 0x080fe400020f0eff */
[CC--:B------:R-:W-:Y:S02]  /*e5a0*/  LEA R6, P6, R11.reuse, R3.reuse, 0x1 ;  /* 0x000000030b067211 */ /* 0x0c0fe400078c08ff */
[----:B------:R-:W-:Y:S01]  /*e5b0*/  ISETP.LT.AND P4, PT, R10, UR5, !P0 ;  /* 0x000000050a007c0c */ /* 0x000fe2000c781270 */
[----:B------:R0:W-:Y:S01]  /*e5c0*/  @P5 STG.E.U16 desc[UR16][R8.64], R7 ;  /* 0x0000000708005986 */ /* 0x0001e2000c101510 */
[C---:B------:R-:W-:Y:S01]  /*e5d0*/  VIADD R10, R0.reuse, 0x60 ;  /* 0x00000060000a7836 */ /* 0x040fe20000000000 */
[----:B------:R-:W-:Y:S01]  /*e5e0*/  ULDC UR5, c[0x0][0x22c] ;  /* 0x00008b0000057ab9 */ /* 0x000fe20000000800 */
[CC--:B0-----:R-:W-:Y:S01]  /*e5f0*/  LEA.HI.X.SX32 R7, R11.reuse, R48.reuse, 0x1, P6 ;  /* 0x000000300b077211 */ /* 0x0c1fe200030f0eff */
[----:B------:R-:W-:Y:S01]  /*e600*/  VIADD R11, R11, UR4 ;  /* 0x000000040b0b7c36 */ /* 0x000fe20008000000 */
[----:B------:R-:W-:Y:S01]  /*e610*/  ULDC UR4, c[0x0][0x248] ;  /* 0x0000920000047ab9 */ /* 0x000fe20000000800 */
[----:B------:R-:W-:Y:S01]  /*e620*/  VIADD R8, R0, 0x61 ;  /* 0x0000006100087836 */ /* 0x000fe20000000000 */
[----:B------:R-:W-:Y:S01]  /*e630*/  ISETP.LT.AND P6, PT, R10, UR5, !P0 ;  /* 0x000000050a007c0c */ /* 0x000fe2000c7c1270 */
[----:B------:R0:W-:Y:S01]  /*e640*/  @P3 STG.E.U16 desc[UR16][R6.64], R34 ;  /* 0x0000002206003986 */ /* 0x0001e2000c101510 */
[CC--:B------:R-:W-:Y:S01]  /*e650*/  LEA R4, P3, R11.reuse, R3.reuse, 0x1 ;  /* 0x000000030b047211 */ /* 0x0c0fe200078608ff */
[C---:B------:R-:W-:Y:S01]  /*e660*/  VIADD R12, R11.reuse, UR4 ;  /* 0x000000040b0c7c36 */ /* 0x040fe20008000000 */
[----:B------:R-:W-:Y:S01]  /*e670*/  ULDC UR5, c[0x0][0x22c] ;  /* 0x00008b0000057ab9 */ /* 0x000fe20000000800 */
[----:B------:R-:W-:Y:S01]  /*e680*/  PRMT R9, R34, 0x7632, R9 ;  /* 0x0000763222097816 */ /* 0x000fe20000000009 */
[----:B------:R-:W-:Y:S01]  /*e690*/  VIADD R10, R0, 0x62 ;  /* 0x00000062000a7836 */ /* 0x000fe20000000000 */
[----:B------:R-:W-:Y:S01]  /*e6a0*/  LEA.HI.X.SX32 R5, R11, R48, 0x1, P3 ;  /* 0x000000300b057211 */ /* 0x000fe200018f0eff */
[----:B------:R-:W-:Y:S01]  /*e6b0*/  ULDC UR4, c[0x0][0x22c] ;  /* 0x00008b0000047ab9 */ /* 0x000fe20000000800 */
[----:B------:R-:W-:Y:S01]  /*e6c0*/  ISETP.LT.AND P5, PT, R8, UR5, !P0 ;  /* 0x0000000508007c0c */ /* 0x000fe2000c7a1270 */
[----:B------:R-:W-:Y:S01]  /*e6d0*/  ULDC UR5, c[0x0][0x22c] ;  /* 0x00008b0000057ab9 */ /* 0x000fe20000000800 */
[----:B------:R-:W-:Y:S01]  /*e6e0*/  LEA R8, P3, R12, R3, 0x1 ;  /* 0x000000030c087211 */ /* 0x000fe200078608ff */
[----:B------:R1:W-:Y:S01]  /*e6f0*/  @P2 STG.E.U16 desc[UR16][R4.64], R9 ;  /* 0x0000000904002986 */ /* 0x0003e2000c101510 */
[----:B0-----:R-:W-:-:S02]  /*e700*/  VIADD R7, R0, 0x63 ;  /* 0x0000006300077836 */ /* 0x001fc40000000000 */
[----:B-1----:R-:W-:Y:S01]  /*e710*/  LEA.HI.X.SX32 R9, R12, R48, 0x1, P3 ;  /* 0x000000300c097211 */ /* 0x002fe200018f0eff */
[----:B------:R-:W-:Y:S01]  /*e720*/  VIADD R4, R0, 0x64 ;  /* 0x0000006400047836 */ /* 0x000fe20000000000 */
[----:B------:R-:W-:Y:S01]  /*e730*/  ISETP.LT.AND P3, PT, R10, UR4, !P0 ;  /* 0x000000040a007c0c */ /* 0x000fe2000c761270 */
[----:B------:R-:W-:Y:S01]  /*e740*/  ULDC UR4, c[0x0][0x248] ;  /* 0x0000920000047ab9 */ /* 0x000fe20000000800 */
[----:B------:R-:W-:Y:S01]  /*e750*/  PRMT R5, R35, 0x7632, R5 ;  /* 0x0000763223057816 */ /* 0x000fe20000000005 */
[----:B------:R-:W-:Y:S01]  /*e760*/  VIADD R12, R12, UR4 ;  /* 0x000000040c0c7c36 */ /* 0x000fe20008000000 */
[----:B------:R0:W-:Y:S01]  /*e770*/  @P1 STG.E.U16 desc[UR16][R8.64], R35 ;  /* 0x0000002308001986 */ /* 0x0001e2000c101510 */
[----:B------:R-:W-:Y:S01]  /*e780*/  ULDC UR4, c[0x0][0x22c] ;  /* 0x00008b0000047ab9 */ /* 0x000fe20000000800 */
[----:B------:R-:W-:Y:S01]  /*e790*/  VIADD R10, R0, 0x65 ;  /* 0x00000065000a7836 */ /* 0x000fe20000000000 */
[----:B------:R-:W-:Y:S01]  /*e7a0*/  ISETP.LT.AND P2, PT, R7, UR4, !P0 ;  /* 0x0000000407007c0c */ /* 0x000fe2000c741270 */
[----:B------:R-:W-:Y:S01]  /*e7b0*/  ULDC UR4, c[0x0][0x248] ;  /* 0x0000920000047ab9 */ /* 0x000fe20000000800 */
[----:B------:R-:W-:-:S04]  /*e7c0*/  LEA R6, P1, R12, R3, 0x1 ;  /* 0x000000030c067211 */ /* 0x000fc800078208ff */
        /* <DEDUP_REMOVED lines=12> */
[CC--:B------:R-:W-:Y:S02]  /*e890*/  LEA R8, P4, R9.reuse, R3.reuse, 0x1 ;  /* 0x0000000309087211 */ /* 0x0c0fe400078808ff */
[----:B------:R-:W-:Y:S01]  /*e8a0*/  PRMT R7, R36, 0x7632, R7 ;  /* 0x0000763224077816 */ /* 0x000fe20000000007 */
[----:B------:R-:W-:Y:S01]  /*e8b0*/  @P6 STG.E.U16 desc[UR16][R4.64], R36 ;  /* 0x0000002404006986 */ /* 0x000fe2000c101510 */
[----:B------:R-:W-:Y:S02]  /*e8c0*/  LEA.HI.X.SX32 R9, R9, R48, 0x1, P4 ;  /* 0x0000003009097211 */ /* 0x000fe400020f0eff */
[----:B------:R-:W-:-:S02]  /*e8d0*/  LEA R6, P6, R11, R3, 0x1 ;  /* 0x000000030b067211 */ /* 0x000fc400078c08ff */
        /* <DEDUP_REMOVED lines=11> */
[----:B------:R-:W-:Y:S01]  /*e990*/  VIADD R12, R11, UR4 ;  /* 0x000000040b0c7c36 */ /* 0x000fe20008000000 */
        /* <DEDUP_REMOVED lines=51> */
[----:B------:R-:W-:Y:S01]  /*ecd0*/  PRMT R9, R40, 0x7632, R9 ;  /* 0x0000763228097816 */ /* 0x000fe20000000009 */
[----:B------:R-:W-:Y:S01]  /*ece0*/  ULDC UR5, c[0x0][0x22c] ;  /* 0x00008b0000057ab9 */ /* 0x000fe20000000800 */
[-C--:B------:R-:W-:Y:S01]  /*ecf0*/  LEA.HI.X.SX32 R5, R11, R48.reuse, 0x1, P3 ;  /* 0x000000300b057211 */ /* 0x080fe200018f0eff */
[----:B------:R-:W-:Y:S01]  /*ed00*/  VIADD R10, R0, 0x6e ;  /* 0x0000006e000a7836 */ /* 0x000fe20000000000 */
[----:B------:R-:W-:Y:S01]  /*ed10*/  ISETP.LT.AND P3, PT, R8, UR5, !P0 ;  /* 0x0000000508007c0c */ /* 0x000fe2000c761270 */
[----:B------:R-:W-:Y:S01]  /*ed20*/  ULDC UR4, c[0x0][0x22c] ;  /* 0x00008b0000047ab9 */ /* 0x000fe20000000800 */
[-C--:B------:R-:W-:Y:S01]  /*ed30*/  LEA R8, P5, R12, R3.reuse, 0x1 ;  /* 0x000000030c087211 */ /* 0x080fe200078a08ff */
[----:B------:R1:W-:Y:S01]  /*ed40*/  @P2 STG.E.U16 desc[UR16][R4.64], R9 ;  /* 0x0000000904002986 */ /* 0x0003e2000c101510 */
[----:B------:R-:W-:Y:S01]  /*ed50*/  ISETP.LT.AND P2, PT, R10, UR4, !P0 ;  /* 0x000000040a007c0c */ /* 0x000fe2000c741270 */
[----:B------:R-:W-:Y:S01]  /*ed60*/  ULDC UR4, c[0x0][0x248] ;  /* 0x0000920000047ab9 */ /* 0x000fe20000000800 */
[C---:B0-----:R-:W-:Y:S01]  /*ed70*/  VIADD R7, R0.reuse, 0x6f ;  /* 0x0000006f00077836 */ /* 0x041fe20000000000 */
[----:B------:R-:W-:Y:S01]  /*ed80*/  ULDC UR5, c[0x0][0x22c] ;  /* 0x00008b0000057ab9 */ /* 0x000fe20000000800 */
        /* <DEDUP_REMOVED lines=24> */
[----:B------:R0:W-:Y:S01]  /*ef10*/  @P6 STG.E.U16 desc[UR16][R4.64], R42 ;  /* 0x0000002a04006986 */ /* 0x0001e2000c101510 */
[----:B------:R-:W-:Y:S02]  /*ef20*/  LEA.HI.X.SX32 R9, R9, R48, 0x1, P4 ;  /* 0x0000003009097211 */ /* 0x000fe400020f0eff */
[----:B------:R-:W-:-:S02]  /*ef30*/  LEA R6, P4, R11, R3, 0x1 ;  /* 0x000000030b067211 */ /* 0x000fc400078808ff */
[----:B------:R-:W-:Y:S01]  /*ef40*/  ISETP.LT.AND P6, PT, R10, UR5, !P0 ;  /* 0x000000050a007c0c */ /* 0x000fe2000c7c1270 */
[----:B------:R1:W-:Y:S01]  /*ef50*/  @P3 STG.E.U16 desc[UR16][R8.64], R7 ;  /* 0x0000000708003986 */ /* 0x0003e2000c101510 */
[C---:B------:R-:W-:Y:S01]  /*ef60*/  VIADD R10, R0.reuse, 0x72 ;  /* 0x00000072000a7836 */ /* 0x040fe20000000000 */
[----:B------:R-:W-:Y:S01]  /*ef70*/  ULDC UR5, c[0x0][0x22c] ;  /* 0x00008b0000057ab9 */ /* 0x000fe20000000800 */
[----:B0-----:R-:W-:-:S03]  /*ef80*/  VIADD R5, R0, 0x73 ;  /* 0x0000007300057836 */ /* 0x001fc60000000000 */
[----:B------:R-:W-:Y:S01]  /*ef90*/  ISETP.LT.AND P3, PT, R10, UR5, !P0 ;  /* 0x000000050a007c0c */ /* 0x000fe2000c761270 */
[----:B------:R-:W-:Y:S01]  /*efa0*/  ULDC UR5, c[0x0][0x22c] ;  /* 0x00008b0000057ab9 */ /* 0x000fe20000000800 */
[C---:B------:R-:W-:Y:S01]  /*efb0*/  VIADD R10, R0.reuse, 0x76 ;  /* 0x00000076000a7836 */ /* 0x040fe20000000000 */
[CC--:B-1----:R-:W-:Y:S01]  /*efc0*/  LEA.HI.X.SX32 R7, R11.reuse, R48.reuse, 0x1, P4 ;  /* 0x000000300b077211 */ /* 0x0c2fe200020f0eff */
[----:B------:R-:W-:Y:S01]  /*efd0*/  VIADD R11, R11, UR4 ;  /* 0x000000040b0b7c36 */ /* 0x000fe20008000000 */
[----:B------:R-:W-:Y:S01]  /*efe0*/  ULDC UR4, c[0x0][0x248] ;  /* 0x0000920000047ab9 */ /* 0x000fe20000000800 */
[----:B------:R-:W-:Y:S02]  /*eff0*/  VIADD R8, R0, 0x74 ;  /* 0x0000007400087836 */ /* 0x000fe40000000000 */
[----:B------:R0:W-:Y:S01]  /*f000*/  @P2 STG.E.U16 desc[UR16][R6.64], R43 ;  /* 0x0000002b06002986 */ /* 0x0001e2000c101510 */
[C---:B------:R-:W-:Y:S01]  /*f010*/  LEA R4, P4, R11.reuse, R3, 0x1 ;  /* 0x000000030b047211 */ /* 0x040fe200078808ff */
[----:B------:R-:W-:Y:S01]  /*f020*/  VIADD R9, R11, UR4 ;  /* 0x000000040b097c36 */ /* 0x000fe20008000000 */
[----:B------:R-:W-:Y:S01]  /*f030*/  ISETP.LT.AND P2, PT, R5, UR5, !P0 ;  /* 0x0000000505007c0c */ /* 0x000fe2000c741270 */
[----:B------:R-:W-:Y:S01]  /*f040*/  ULDC UR4, c[0x0][0x22c] ;  /* 0x00008b0000047ab9 */ /* 0x000fe20000000800 */
[----:B------:R-:W-:Y:S01]  /*f050*/  LEA.HI.X.SX32 R5, R11, R48, 0x1, P4 ;  /* 0x000000300b057211 */ /* 0x000fe200020f0eff */
[----:B------:R-:W-:Y:S01]  /*f060*/  ULDC UR5, c[0x0][0x22c] ;  /* 0x00008b0000057ab9 */ /* 0x000fe20000000800 */
[----:B0-----:R-:W-:-:S02]  /*f070*/  PRMT R7, R43, 0x7632, R7 ;  /* 0x000076322b077816 */ /* 0x001fc40000000007 */
[----:B------:R-:W-:-:S03]  /*f080*/  LEA R6, P4, R9, R3, 0x1 ;  /* 0x0000000309067211 */ /* 0x000fc600078808ff */
[----:B------:R0:W-:Y:S01]  /*f090*/  @P1 STG.E.U16 desc[UR16][R4.64], R7 ;  /* 0x0000000704001986 */ /* 0x0001e2000c101510 */
[----:B------:R-:W-:Y:S01]  /*f0a0*/  ISETP.LT.AND P1, PT, R8, UR4, !P0 ;  /* 0x0000000408007c0c */ /* 0x000fe2000c721270 */
[----:B------:R-:W-:Y:S01]  /*f0b0*/  ULDC UR4, c[0x0][0x248] ;  /* 0x0000920000047ab9 */ /* 0x000fe20000000800 */
[----:B------:R-:W-:Y:S01]  /*f0c0*/  VIADD R8, R0, 0x75 ;  /* 0x0000007500087836 */ /* 0x000fe20000000000 */
[C---:B0-----:R-:W-:Y:S01]  /*f0d0*/  LEA.HI.X.SX32 R7, R9.reuse, R48, 0x1, P4 ;  /* 0x0000003009077211 */ /* 0x041fe200020f0eff */
[----:B------:R-:W-:Y:S01]  /*f0e0*/  VIADD R9, R9, UR4 ;  /* 0x0000000409097c36 */ /* 0x000fe20008000000 */
[----:B------:R-:W-:Y:S02]  /*f0f0*/  ULDC UR4, c[0x0][0x248] ;  /* 0x0000920000047ab9 */ /* 0x000fe40000000800 */
[----:B------:R-:W-:Y:S01]  /*f100*/  ISETP.LT.AND P4, PT, R8, UR5, !P0 ;  /* 0x0000000508007c0c */ /* 0x000fe2000c781270 */
[----:B------:R-:W-:Y:S01]  /*f110*/  ULDC UR5, c[0x0][0x22c] ;  /* 0x00008b0000057ab9 */ /* 0x000fe20000000800 */
[----:B------:R0:W-:Y:S01]  /*f120*/  @P5 STG.E.U16 desc[UR16][R6.64], R44 ;  /* 0x0000002c06005986 */ /* 0x0001e2000c101510 */
[C---:B------:R-:W-:Y:S01]  /*f130*/  LEA R8, P5, R9.reuse, R3, 0x1 ;  /* 0x0000000309087211 */ /* 0x040fe200078a08ff */
[----:B------:R-:W-:Y:S01]  /*f140*/  VIADD R5, R9, UR4 ;  /* 0x0000000409057c36 */ /* 0x000fe20008000000 */
[----:B------:R-:W-:-:S02]  /*f150*/  ULDC UR4, c[0x0][0x248] ;  /* 0x0000920000047ab9 */ /* 0x000fc40000000800 */
[----:B------:R-:W-:Y:S01]  /*f160*/  LEA.HI.X.SX32 R9, R9, R48, 0x1, P5 ;  /* 0x0000003009097211 */ /* 0x000fe200028f0eff */
[C---:B------:R-:W-:Y:S01]  /*f170*/  VIADD R11, R5.reuse, UR4 ;  /* 0x00000004050b7c36 */ /* 0x040fe20008000000 */
[----:B------:R-:W-:Y:S01]  /*f180*/  LEA R4, P5, R5, R3, 0x1 ;  /* 0x0000000305047211 */ /* 0x000fe200078a08ff */
[----:B------:R-:W-:-:S03]  /*f190*/  ULDC UR4, c[0x0][0x248] ;  /* 0x0000920000047ab9 */ /* 0x000fc60000000800 */
[----:B------:R-:W-:Y:S02]  /*f1a0*/  LEA.HI.X.SX32 R5, R5, R48, 0x1, P5 ;  /* 0x0000003005057211 */ /* 0x000fe400028f0eff */
[----:B0-----:R-:W-:Y:S02]  /*f1b0*/  PRMT R7, R44, 0x7632, R7 ;  /* 0x000076322c077816 */ /* 0x001fe40000000007 */
[----:B------:R-:W-:-:S03]  /*f1c0*/  LEA R6, P5, R11, R3, 0x1 ;  /* 0x000000030b067211 */ /* 0x000fc600078a08ff */
[----:B------:R0:W-:Y:S01]  /*f1d0*/  @P6 STG.E.U16 desc[UR16][R8.64], R7 ;  /* 0x0000000708006986 */ /* 0x0001e2000c101510 */
[----:B------:R-:W-:Y:S01]  /*f1e0*/  ISETP.LT.AND P6, PT, R10, UR5, !P0 ;  /* 0x000000050a007c0c */ /* 0x000fe2000c7c1270 */
[----:B------:R-:W-:Y:S01]  /*f1f0*/  VIADD R10, R0, 0x77 ;  /* 0x00000077000a7836 */ /* 0x000fe20000000000 */
[----:B------:R-:W-:Y:S01]  /*f200*/  ULDC UR5, c[0x0][0x22c] ;  /* 0x00008b0000057ab9 */ /* 0x000fe20000000800 */
[----:B------:R1:W-:Y:S03]  /*f210*/  @P3 STG.E.U16 desc[UR16][R4.64], R45 ;  /* 0x0000002d04003986 */ /* 0x0003e6000c101510 */
[----:B------:R-:W-:Y:S01]  /*f220*/  ISETP.LT.AND P3, PT, R10, UR5, !P0 ;  /* 0x000000050a007c0c */ /* 0x000fe2000c761270 */
[----:B------:R-:W-:Y:S01]  /*f230*/  ULDC UR5, c[0x0][0x22c] ;  /* 0x00008b0000057ab9 */ /* 0x000fe20000000800 */
[CC--:B0-----:R-:W-:Y:S01]  /*f240*/  LEA.HI.X.SX32 R7, R11.reuse, R48.reuse, 0x1, P5 ;  /* 0x000000300b077211 */ /* 0x0c1fe200028f0eff */
[----:B------:R-:W-:Y:S01]  /*f250*/  VIADD R11, R11, UR4 ;  /* 0x000000040b0b7c36 */ /* 0x000fe20008000000 */
[----:B------:R-:W-:Y:S01]  /*f260*/  ULDC UR4, c[0x0][0x248] ;  /* 0x0000920000047ab9 */ /* 0x000fe20000000800 */
[C---:B------:R-:W-:Y:S01]  /*f270*/  VIADD R8, R0.reuse, 0x78 ;  /* 0x0000007800087836 */ /* 0x040fe20000000000 */
[----:B-1----:R-:W-:Y:S01]  /*f280*/  PRMT R5, R45, 0x7632, R5 ;  /* 0x000076322d057816 */ /* 0x002fe20000000005 */
[C---:B------:R-:W-:Y:S01]  /*f290*/  VIADD R10, R11.reuse, UR4 ;  /* 0x000000040b0a7c36 */ /* 0x040fe20008000000 */
[C---:B------:R-:W-:Y:S01]  /*f2a0*/  LEA R4, P5, R11.reuse, R3, 0x1 ;  /* 0x000000030b047211 */ /* 0x040fe200078a08ff */
[----:B------:R-:W-:Y:S01]  /*f2b0*/  ULDC UR4, c[0x0][0x22c] ;  /* 0x00008b0000047ab9 */ /* 0x000fe20000000800 */
[----:B------:R-:W-:Y:S01]  /*f2c0*/  VIADD R9, R0, 0x7a ;  /* 0x0000007a00097836 */ /* 0x000fe20000000000 */
[----:B------:R0:W-:Y:S01]  /*f2d0*/  @P2 STG.E.U16 desc[UR16][R6.64], R5 ;  /* 0x0000000506002986 */ /* 0x0001e2000c101510 */
[----:B------:R-:W-:Y:S01]  /*f2e0*/  ISETP.LT.AND P2, PT, R8, UR5, !P0 ;  /* 0x0000000508007c0c */ /* 0x000fe2000c741270 */
[----:B------:R-:W-:Y:S01]  /*f2f0*/  VIADD R8, R0, 0x79 ;  /* 0x0000007900087836 */ /* 0x000fe20000000000 */
[----:B------:R-:W-:Y:S01]  /*f300*/  ULDC UR5, c[0x0][0x22c] ;  /* 0x00008b0000057ab9 */ /* 0x000fe20000000800 */
[----:B0-----:R-:W-:-:S02]  /*f310*/  LEA.HI.X.SX32 R5, R11, R48, 0x1, P5 ;  /* 0x000000300b057211 */ /* 0x001fc400028f0eff */
[----:B------:R-:W-:Y:S02]  /*f320*/  LEA R6, P5, R10, R3, 0x1 ;  /* 0x000000030a067211 */ /* 0x000fe400078a08ff */
[----:B------:R-:W-:Y:S01]  /*f330*/  PRMT R11, R47, 0x7632, R11 ;  /* 0x000076322f0b7816 */ /* 0x000fe2000000000b */
[----:B------:R0:W-:Y:S01]  /*f340*/  @P1 STG.E.U16 desc[UR16][R4.64], R46 ;  /* 0x0000002e04001986 */ /* 0x0001e2000c101510 */
[----:B------:R-:W-:Y:S01]  /*f350*/  ISETP.LT.AND P1, PT, R8, UR4, !P0 ;  /* 0x0000000408007c0c */ /* 0x000fe2000c721270 */
[----:B------:R-:W-:Y:S01]  /*f360*/  ULDC UR4, c[0x0][0x248] ;  /* 0x0000920000047ab9 */ /* 0x000fe20000000800 */
[C---:B------:R-:W-:Y:S01]  /*f370*/  LEA.HI.X.SX32 R7, R10.reuse, R48, 0x1, P5 ;  /* 0x000000300a077211 */ /* 0x040fe200028f0eff */
[----:B------:R-:W-:Y:S01]  /*f380*/  VIADD R10, R10, UR4 ;  /* 0x000000040a0a7c36 */ /* 0x000fe20008000000 */
[----:B------:R-:W-:Y:S02]  /*f390*/  ULDC UR4, c[0x0][0x22c] ;  /* 0x00008b0000047ab9 */ /* 0x000fe40000000800 */
[----:B------:R-:W-:Y:S01]  /*f3a0*/  ISETP.LT.AND P5, PT, R9, UR4, !P0 ;  /* 0x0000000409007c0c */ /* 0x000fe2000c7a1270 */
[----:B------:R-:W-:Y:S01]  /*f3b0*/  ULDC UR4, c[0x0][0x248] ;  /* 0x0000920000047ab9 */ /* 0x000fe20000000800 */
[----:B0-----:R-:W-:-:S05]  /*f3c0*/  PRMT R5, R46, 0x7632, R5 ;  /* 0x000076322e057816 */ /* 0x001fca0000000005 */
[----:B------:R0:W-:Y:S01]  /*f3d0*/  @P4 STG.E.U16 desc[UR16][R6.64], R5 ;  /* 0x0000000506004986 */ /* 0x0001e2000c101510 */
[----:B------:R-:W-:-:S04]  /*f3e0*/  LEA R8, P4, R10, R3, 0x1 ;  /* 0x000000030a087211 */ /* 0x000fc800078808ff */
[CC--:B------:R-:W-:Y:S01]  /*f3f0*/  LEA.HI.X.SX32 R9, R10.reuse, R48.reuse, 0x1, P4 ;  /* 0x000000300a097211 */ /* 0x0c0fe200020f0eff */
[----:B------:R-:W-:Y:S01]  /*f400*/  VIADD R10, R10, UR4 ;  /* 0x000000040a0a7c36 */ /* 0x000fe20008000000 */
[----:B------:R-:W-:Y:S01]  /*f410*/  ULDC UR4, c[0x0][0x248] ;  /* 0x0000920000047ab9 */ /* 0x000fe20000000800 */
[----:B------:R-:W-:Y:S01]  /*f420*/  ISETP.LT.AND P4, PT, R2, UR5, !P0 ;  /* 0x0000000502007c0c */ /* 0x000fe2000c781270 */
[----:B------:R-:W-:Y:S01]  /*f430*/  VIADD R2, R0, 0x7c ;  /* 0x0000007c00027836 */ /* 0x000fe20000000000 */
[----:B------:R1:W-:Y:S01]  /*f440*/  @P6 STG.E.U16 desc[UR16][R8.64], R47 ;  /* 0x0000002f08006986 */ /* 0x0003e2000c101510 */
[CC--:B------:R-:W-:Y:S01]  /*f450*/  LEA R4, P6, R10.reuse, R3.reuse, 0x1 ;  /* 0x000000030a047211 */ /* 0x0c0fe200078c08ff */
[C---:B0-----:R-:W-:Y:S01]  /*f460*/  VIADD R7, R10.reuse, UR4 ;  /* 0x000000040a077c36 */ /* 0x041fe20008000000 */
[----:B------:R-:W-:Y:S01]  /*f470*/  ULDC UR5, c[0x0][0x248] ;  /* 0x0000920000057ab9 */ /* 0x000fe20000000800 */
[----:B------:R-:W-:Y:S01]  /*f480*/  ULDC UR4, c[0x0][0x22c] ;  /* 0x00008b0000047ab9 */ /* 0x000fe20000000800 */
[----:B------:R-:W-:Y:S01]  /*f490*/  LEA.HI.X.SX32 R5, R10, R48, 0x1, P6 ;  /* 0x000000300a057211 */ /* 0x000fe200030f0eff */
[C---:B------:R-:W-:Y:S01]  /*f4a0*/  VIADD R10, R7.reuse, UR5 ;  /* 0x00000005070a7c36 */ /* 0x040fe20008000000 */
[----:B------:R-:W-:Y:S01]  /*f4b0*/  LEA R6, P6, R7, R3, 0x1 ;  /* 0x0000000307067211 */ /* 0x000fe200078c08ff */
[----:B------:R-:W-:-:S02]  /*f4c0*/  ULDC UR5, c[0x0][0x248] ;  /* 0x0000920000057ab9 */ /* 0x000fc40000000800 */
[----:B------:R0:W-:Y:S01]  /*f4d0*/  @P3 STG.E.U16 desc[UR16][R4.64], R11 ;  /* 0x0000000b04003986 */ /* 0x0001e2000c101510 */
[----:B------:R-:W-:Y:S01]  /*f4e0*/  ISETP.LT.AND P3, PT, R2, UR4, !P0 ;  /* 0x0000000402007c0c */ /* 0x000fe2000c761270 */
[----:B------:R-:W-:Y:S01]  /*f4f0*/  VIADD R2, R0, 0x7d ;  /* 0x0000007d00027836 */ /* 0x000fe20000000000 */
[-C--:B------:R-:W-:Y:S01]  /*f500*/  LEA.HI.X.SX32 R7, R7, R48.reuse, 0x1, P6 ;  /* 0x0000003007077211 */ /* 0x080fe200030f0eff */
[----:B------:R-:W-:Y:S01]  /*f510*/  ULDC UR4, c[0x0][0x22c] ;  /* 0x00008b0000047ab9 */ /* 0x000fe20000000800 */
[----:B-1----:R-:W-:Y:S01]  /*f520*/  LEA R8, P6, R10, R3, 0x1 ;  /* 0x000000030a087211 */ /* 0x002fe200078c08ff */
[----:B------:R-:W-:Y:S02]  /*f530*/  VIADD R0, R0, 0x7f ;  /* 0x0000007f00007836 */ /* 0x000fe40000000000 */
[----:B---3--:R-:W-:Y:S01]  /*f540*/  @P2 STG.E.U16 desc[UR16][R6.64], R16 ;  /* 0x0000001006002986 */ /* 0x008fe2000c101510 */
[----:B------:R-:W-:Y:S01]  /*f550*/  ISETP.LT.AND P2, PT, R2, UR4, !P0 ;  /* 0x0000000402007c0c */ /* 0x000fe2000c741270 */
[----:B------:R-:W-:Y:S01]  /*f560*/  ULDC UR4, c[0x0][0x248] ;  /* 0x0000920000047ab9 */ /* 0x000fe20000000800 */
[C---:B------:R-:W-:Y:S01]  /*f570*/  LEA.HI.X.SX32 R9, R10.reuse, R48, 0x1, P6 ;  /* 0x000000300a097211 */ /* 0x040fe200030f0eff */
[----:B------:R-:W-:Y:S01]  /*f580*/  VIADD R10, R10, UR4 ;  /* 0x000000040a0a7c36 */ /* 0x000fe20008000000 */
[----:B------:R-:W-:Y:S01]  /*f590*/  ULDC UR4, c[0x0][0x248] ;  /* 0x0000920000047ab9 */ /* 0x000fe20000000800 */
[----:B0-----:R-:W-:-:S02]  /*f5a0*/  PRMT R5, R16, 0x7632, R5 ;  /* 0x0000763210057816 */ /* 0x001fc40000000005 */
[----:B------:R-:W-:Y:S01]  /*f5b0*/  VIADD R2, R10, UR4 ;  /* 0x000000040a027c36 */ /* 0x000fe20008000000 */
[----:B------:R-:W-:Y:S02]  /*f5c0*/  ULDC UR4, c[0x0][0x248] ;  /* 0x0000920000047ab9 */ /* 0x000fe40000000800 */
[----:B------:R0:W-:Y:S01]  /*f5d0*/  @P1 STG.E.U16 desc[UR16][R8.64], R5 ;  /* 0x0000000508001986 */ /* 0x0001e2000c101510 */
[----:B------:R-:W-:Y:S01]  /*f5e0*/  VIADD R11, R2, UR5 ;  /* 0x00000005020b7c36 */ /* 0x000fe20008000000 */
[----:B------:R-:W-:Y:S01]  /*f5f0*/  LEA R4, P1, R10, R3, 0x1 ;  /* 0x000000030a047211 */ /* 0x000fe200078208ff */
[----:B------:R-:W-:Y:S02]  /*f600*/  ULDC UR5, c[0x0][0x248] ;  /* 0x0000920000057ab9 */ /* 0x000fe40000000800 */
[----:B------:R-:W-:-:S04]  /*f610*/  VIADD R12, R11, UR6 ;  /* 0x000000060b0c7c36 */ /* 0x000fc80008000000 */
[----:B------:R-:W-:Y:S01]  /*f620*/  VIADD R13, R12, UR4 ;  /* 0x000000040c0d7c36 */ /* 0x000fe20008000000 */
[----:B------:R-:W-:Y:S01]  /*f630*/  ULDC UR4, c[0x0][0x22c] ;  /* 0x00008b0000047ab9 */ /* 0x000fe20000000800 */
[-C--:B0-----:R-:W-:Y:S02]  /*f640*/  LEA R8, P6, R11, R3.reuse, 0x1 ;  /* 0x000000030b087211 */ /* 0x081fe400078c08ff */
[----:B------:R-:W-:Y:S01]  /*f650*/  VIADD R14, R13, UR5 ;  /* 0x000000050d0e7c36 */ /* 0x000fe20008000000 */
[-C--:B------:R-:W-:Y:S02]  /*f660*/  LEA.HI.X.SX32 R5, R10, R48.reuse, 0x1, P1 ;  /* 0x000000300a057211 */ /* 0x080fe400008f0eff */
[-C--:B------:R-:W-:Y:S02]  /*f670*/  LEA R6, P1, R2, R3.reuse, 0x1 ;  /* 0x0000000302067211 */ /* 0x080fe400078208ff */
[----:B------:R-:W-:Y:S01]  /*f680*/  LEA.HI.X.SX32 R9, R11, R48, 0x1, P6 ;  /* 0x000000300b097211 */ /* 0x000fe200030f0eff */
[----:B------:R0:W-:Y:S01]  /*f690*/  @P5 STG.E.U16 desc[UR16][R4.64], R17 ;  /* 0x0000001104005986 */ /* 0x0001e2000c101510 */
[----:B------:R-:W-:-:S02]  /*f6a0*/  LEA R10, P6, R12, R3, 0x1 ;  /* 0x000000030c0a7211 */ /* 0x000fc400078c08ff */
[-C--:B------:R-:W-:Y:S02]  /*f6b0*/  LEA.HI.X.SX32 R7, R2, R48.reuse, 0x1, P1 ;  /* 0x0000003002077211 */ /* 0x080fe400008f0eff */
[CC--:B------:R-:W-:Y:S02]  /*f6c0*/  LEA R2, P1, R13.reuse, R3.reuse, 0x1 ;  /* 0x000000030d027211 */ /* 0x0c0fe400078208ff */
[-C--:B------:R-:W-:Y:S02]  /*f6d0*/  LEA.HI.X.SX32 R11, R12, R48.reuse, 0x1, P6 ;  /* 0x000000300c0b7211 */ /* 0x080fe400030f0eff */
[----:B------:R-:W-:Y:S02]  /*f6e0*/  LEA R12, P6, R14, R3, 0x1 ;  /* 0x000000030e0c7211 */ /* 0x000fe400078c08ff */
[----:B------:R-:W-:Y:S02]  /*f6f0*/  LEA.HI.X.SX32 R3, R13, R48, 0x1, P1 ;  /* 0x000000300d037211 */ /* 0x000fe400008f0eff */
[----:B------:R-:W-:-:S02]  /*f700*/  ISETP.LT.AND P1, PT, R15, UR7, !P0 ;  /* 0x000000070f007c0c */ /* 0x000fc4000c721270 */
[----:B------:R-:W-:Y:S02]  /*f710*/  ISETP.LT.AND P0, PT, R0, UR4, !P0 ;  /* 0x0000000400007c0c */ /* 0x000fe4000c701270 */
[----:B------:R-:W-:Y:S02]  /*f720*/  PRMT R0, R17, 0x7632, R0 ;  /* 0x0000763211007816 */ /* 0x000fe40000000000 */
[----:B0-----:R-:W-:Y:S02]  /*f730*/  PRMT R5, R18, 0x7632, R5 ;  /* 0x0000763212057816 */ /* 0x001fe40000000005 */
[----:B------:R-:W-:Y:S01]  /*f740*/  LEA.HI.X.SX32 R13, R14, R48, 0x1, P6 ;  /* 0x000000300e0d7211 */ /* 0x000fe200030f0eff */
[----:B------:R0:W-:Y:S04]  /*f750*/  @P4 STG.E.U16 desc[UR16][R6.64], R0 ;  /* 0x0000000006004986 */ /* 0x0001e8000c101510 */
[----:B------:R0:W-:Y:S04]  /*f760*/  @P3 STG.E.U16 desc[UR16][R8.64], R18 ;  /* 0x0000001208003986 */ /* 0x0001e8000c101510 */
[----:B------:R0:W-:Y:S04]  /*f770*/  @P2 STG.E.U16 desc[UR16][R10.64], R5 ;  /* 0x000000050a002986 */ /* 0x0001e8000c101510 */
[----:B------:R0:W-:Y:S01]  /*f780*/  @P1 STG.E.U16 desc[UR16][R2.64], R19 ;  /* 0x0000001302001986 */ /* 0x0001e2000c101510 */
[----:B------:R-:W-:Y:S05]  /*f790*/  @!P0 EXIT ;  /* 0x000000000000894d */ /* 0x000fea0003800000 */
[----:B0-----:R-:W-:-:S05]  /*f7a0*/  PRMT R6, R19, 0x7632, R6 ;  /* 0x0000763213067816 */ /* 0x001fca0000000006 */
[----:B------:R-:W-:Y:S01]  /*f7b0*/  STG.E.U16 desc[UR16][R12.64], R6 ;  /* 0x000000060c007986 */ /* 0x000fe2000c101510 */
[----:B------:R-:W-:Y:S05]  /*f7c0*/  EXIT ;  /* 0x000000000000794d */ /* 0x000fea0003800000 */
.L_x_2:
[----:B------:R-:W-:-:S00]  /*f7d0*/  BRA `(.L_x_2) ;  /* 0xfffffffc00fc7947 */ /* 0x000fc0000383ffff */
[----:B------:R-:W-:-:S00]  /*f7e0*/  NOP ;  /* 0x0000000000007918 */ /* 0x000fc00000000000 */
        /* <DEDUP_REMOVED lines=9> */
.L_x_3:


//--------------------- .nv.shared.matmul_kernel  --------------------------
	.section	.nv.shared.matmul_kernel,"aw",@nobits
	.sectionflags	@""
	.align	16
	.zero		1024


//--------------------- .nv.shared.reserved.0     --------------------------
	.section	.nv.shared.reserved.0,"aw",@nobits
	.weak		__nv_reservedSMEM_offset_0_alias
	.size		__nv_reservedSMEM_offset_0_alias, 0, 0
	.other		__nv_reservedSMEM_offset_0_alias,@"STO_CUDA_RESERVED_SHARED STV_DEFAULT"
__nv_reservedSMEM_offset_0_alias:
	.zero		0


//--------------------- .nv.constant0.matmul_kernel --------------------------
	.section	.nv.constant0.matmul_kernel,"a",@progbits
	.sectionflags	@""
	.align	4
.nv.constant0.matmul_kernel:
	.zero		608


//--------------------- SYMBOLS --------------------------

	.type		.nv.reservedSmem.offset0,@object
	.size		.nv.reservedSmem.offset0,0x4
